//
// Generated by NVIDIA NVVM Compiler
//
// Compiler Build ID: CL-36424714
// Cuda compilation tools, release 13.0, V13.0.88
// Based on NVVM 20.0.0
//

.version 9.0
.target sm_100
.address_size 64

	// .globl	_Z17per_row_AB_kernelPlS_S_ll

.visible .entry _Z17per_row_AB_kernelPlS_S_ll(
	.param .u64 .ptr .align 1 _Z17per_row_AB_kernelPlS_S_ll_param_0,
	.param .u64 .ptr .align 1 _Z17per_row_AB_kernelPlS_S_ll_param_1,
	.param .u64 .ptr .align 1 _Z17per_row_AB_kernelPlS_S_ll_param_2,
	.param .u64 _Z17per_row_AB_kernelPlS_S_ll_param_3,
	.param .u64 _Z17per_row_AB_kernelPlS_S_ll_param_4
)
{
	.reg .pred 	%p<13>;
	.reg .b32 	%r<10>;
	.reg .b64 	%rd<198>;

	ld.param.u64 	%rd27, [_Z17per_row_AB_kernelPlS_S_ll_param_0];
	ld.param.u64 	%rd30, [_Z17per_row_AB_kernelPlS_S_ll_param_1];
	ld.param.u64 	%rd31, [_Z17per_row_AB_kernelPlS_S_ll_param_2];
	ld.param.u64 	%rd28, [_Z17per_row_AB_kernelPlS_S_ll_param_3];
	ld.param.u64 	%rd29, [_Z17per_row_AB_kernelPlS_S_ll_param_4];
	cvta.to.global.u64 	%rd1, %rd31;
	cvta.to.global.u64 	%rd2, %rd30;
	mov.u32 	%r1, %ctaid.x;
	mov.u32 	%r2, %ntid.x;
	mov.u32 	%r3, %tid.x;
	mad.lo.s32 	%r4, %r1, %r2, %r3;
	cvt.u64.u32 	%rd3, %r4;
	mul.lo.s64 	%rd32, %rd28, %rd28;
	setp.le.u64 	%p1, %rd32, %rd3;
	@%p1 bra 	$L__BB0_18;
	and.b64  	%rd33, %rd28, -4294967296;
	setp.ne.s64 	%p2, %rd33, 0;
	@%p2 bra 	$L__BB0_3;
	cvt.u32.u64 	%r5, %rd28;
	cvt.u32.u64 	%r6, %rd3;
	div.u32 	%r7, %r6, %r5;
	mul.lo.s32 	%r8, %r7, %r5;
	sub.s32 	%r9, %r6, %r8;
	cvt.u64.u32 	%rd190, %r7;
	cvt.u64.u32 	%rd191, %r9;
	bra.uni 	$L__BB0_4;
$L__BB0_3:
	div.u64 	%rd190, %rd3, %rd28;
	mul.lo.s64 	%rd34, %rd190, %rd28;
	sub.s64 	%rd191, %rd3, %rd34;
$L__BB0_4:
	setp.lt.s64 	%p3, %rd29, 1;
	@%p3 bra 	$L__BB0_18;
	mul.lo.s64 	%rd10, %rd190, %rd29;
	mul.lo.s64 	%rd11, %rd191, %rd29;
	and.b64  	%rd12, %rd29, 7;
	and.b64  	%rd13, %rd29, 9223372036854775800;
	cvta.to.global.u64 	%rd14, %rd27;
	mov.b64 	%rd192, 0;
$L__BB0_6:
	setp.lt.u64 	%p4, %rd29, 8;
	add.s64 	%rd37, %rd192, %rd10;
	shl.b64 	%rd38, %rd37, 3;
	add.s64 	%rd16, %rd14, %rd38;
	mov.b64 	%rd196, 0;
	@%p4 bra 	$L__BB0_9;
	mov.b64 	%rd194, 0;
	mov.u64 	%rd193, %rd13;
$L__BB0_8:
	.pragma "nounroll";
	add.s64 	%rd40, %rd194, %rd10;
	mad.lo.s64 	%rd41, %rd40, %rd29, %rd192;
	mad.lo.s64 	%rd42, %rd41, %rd28, %rd191;
	add.s64 	%rd43, %rd194, %rd11;
	ld.global.u64 	%rd44, [%rd16];
	shl.b64 	%rd45, %rd43, 3;
	add.s64 	%rd46, %rd2, %rd45;
	ld.global.u64 	%rd47, [%rd46];
	mul.lo.s64 	%rd48, %rd47, %rd44;
	shl.b64 	%rd49, %rd42, 3;
	add.s64 	%rd50, %rd1, %rd49;
	st.global.u64 	[%rd50], %rd48;
	add.s64 	%rd51, %rd41, %rd29;
	mad.lo.s64 	%rd52, %rd51, %rd28, %rd191;
	ld.global.u64 	%rd53, [%rd16];
	ld.global.u64 	%rd54, [%rd46+8];
	mul.lo.s64 	%rd55, %rd54, %rd53;
	shl.b64 	%rd56, %rd52, 3;
	add.s64 	%rd57, %rd1, %rd56;
	st.global.u64 	[%rd57], %rd55;
	add.s64 	%rd58, %rd51, %rd29;
	mad.lo.s64 	%rd59, %rd58, %rd28, %rd191;
	ld.global.u64 	%rd60, [%rd16];
	ld.global.u64 	%rd61, [%rd46+16];
	mul.lo.s64 	%rd62, %rd61, %rd60;
	shl.b64 	%rd63, %rd59, 3;
	add.s64 	%rd64, %rd1, %rd63;
	st.global.u64 	[%rd64], %rd62;
	add.s64 	%rd65, %rd58, %rd29;
	mad.lo.s64 	%rd66, %rd65, %rd28, %rd191;
	ld.global.u64 	%rd67, [%rd16];
	ld.global.u64 	%rd68, [%rd46+24];
	mul.lo.s64 	%rd69, %rd68, %rd67;
	shl.b64 	%rd70, %rd66, 3;
	add.s64 	%rd71, %rd1, %rd70;
	st.global.u64 	[%rd71], %rd69;
	add.s64 	%rd72, %rd65, %rd29;
	mad.lo.s64 	%rd73, %rd72, %rd28, %rd191;
	ld.global.u64 	%rd74, [%rd16];
	ld.global.u64 	%rd75, [%rd46+32];
	mul.lo.s64 	%rd76, %rd75, %rd74;
	shl.b64 	%rd77, %rd73, 3;
	add.s64 	%rd78, %rd1, %rd77;
	st.global.u64 	[%rd78], %rd76;
	add.s64 	%rd79, %rd72, %rd29;
	mad.lo.s64 	%rd80, %rd79, %rd28, %rd191;
	ld.global.u64 	%rd81, [%rd16];
	ld.global.u64 	%rd82, [%rd46+40];
	mul.lo.s64 	%rd83, %rd82, %rd81;
	shl.b64 	%rd84, %rd80, 3;
	add.s64 	%rd85, %rd1, %rd84;
	st.global.u64 	[%rd85], %rd83;
	add.s64 	%rd86, %rd79, %rd29;
	mad.lo.s64 	%rd87, %rd86, %rd28, %rd191;
	ld.global.u64 	%rd88, [%rd16];
	ld.global.u64 	%rd89, [%rd46+48];
	mul.lo.s64 	%rd90, %rd89, %rd88;
	shl.b64 	%rd91, %rd87, 3;
	add.s64 	%rd92, %rd1, %rd91;
	st.global.u64 	[%rd92], %rd90;
	add.s64 	%rd93, %rd86, %rd29;
	mad.lo.s64 	%rd94, %rd93, %rd28, %rd191;
	ld.global.u64 	%rd95, [%rd16];
	ld.global.u64 	%rd96, [%rd46+56];
	mul.lo.s64 	%rd97, %rd96, %rd95;
	shl.b64 	%rd98, %rd94, 3;
	add.s64 	%rd99, %rd1, %rd98;
	st.global.u64 	[%rd99], %rd97;
	add.s64 	%rd194, %rd194, 8;
	add.s64 	%rd193, %rd193, -8;
	setp.ne.s64 	%p5, %rd193, 0;
	mov.u64 	%rd196, %rd13;
	@%p5 bra 	$L__BB0_8;
$L__BB0_9:
	setp.eq.s64 	%p6, %rd12, 0;
	@%p6 bra 	$L__BB0_17;
	add.s64 	%rd100, %rd12, -1;
	setp.lt.u64 	%p7, %rd100, 3;
	@%p7 bra 	$L__BB0_12;
	add.s64 	%rd101, %rd196, %rd10;
	mad.lo.s64 	%rd102, %rd101, %rd29, %rd192;
	mad.lo.s64 	%rd103, %rd102, %rd28, %rd191;
	add.s64 	%rd104, %rd196, %rd11;
	ld.global.u64 	%rd105, [%rd16];
	shl.b64 	%rd106, %rd104, 3;
	add.s64 	%rd107, %rd2, %rd106;
	ld.global.u64 	%rd108, [%rd107];
	mul.lo.s64 	%rd109, %rd108, %rd105;
	shl.b64 	%rd110, %rd103, 3;
	add.s64 	%rd111, %rd1, %rd110;
	st.global.u64 	[%rd111], %rd109;
	add.s64 	%rd112, %rd196, 1;
	and.b64  	%rd113, %rd112, 4294967295;
	add.s64 	%rd114, %rd113, %rd10;
	mad.lo.s64 	%rd115, %rd114, %rd29, %rd192;
	mad.lo.s64 	%rd116, %rd115, %rd28, %rd191;
	add.s64 	%rd117, %rd113, %rd11;
	ld.global.u64 	%rd118, [%rd16];
	shl.b64 	%rd119, %rd117, 3;
	add.s64 	%rd120, %rd2, %rd119;
	ld.global.u64 	%rd121, [%rd120];
	mul.lo.s64 	%rd122, %rd121, %rd118;
	shl.b64 	%rd123, %rd116, 3;
	add.s64 	%rd124, %rd1, %rd123;
	st.global.u64 	[%rd124], %rd122;
	add.s64 	%rd125, %rd196, 2;
	and.b64  	%rd126, %rd125, 4294967295;
	add.s64 	%rd127, %rd126, %rd10;
	mad.lo.s64 	%rd128, %rd127, %rd29, %rd192;
	mad.lo.s64 	%rd129, %rd128, %rd28, %rd191;
	add.s64 	%rd130, %rd126, %rd11;
	ld.global.u64 	%rd131, [%rd16];
	shl.b64 	%rd132, %rd130, 3;
	add.s64 	%rd133, %rd2, %rd132;
	ld.global.u64 	%rd134, [%rd133];
	mul.lo.s64 	%rd135, %rd134, %rd131;
	shl.b64 	%rd136, %rd129, 3;
	add.s64 	%rd137, %rd1, %rd136;
	st.global.u64 	[%rd137], %rd135;
	add.s64 	%rd138, %rd196, 3;
	and.b64  	%rd139, %rd138, 4294967295;
	add.s64 	%rd140, %rd139, %rd10;
	mad.lo.s64 	%rd141, %rd140, %rd29, %rd192;
	mad.lo.s64 	%rd142, %rd141, %rd28, %rd191;
	add.s64 	%rd143, %rd139, %rd11;
	ld.global.u64 	%rd144, [%rd16];
	shl.b64 	%rd145, %rd143, 3;
	add.s64 	%rd146, %rd2, %rd145;
	ld.global.u64 	%rd147, [%rd146];
	mul.lo.s64 	%rd148, %rd147, %rd144;
	shl.b64 	%rd149, %rd142, 3;
	add.s64 	%rd150, %rd1, %rd149;
	st.global.u64 	[%rd150], %rd148;
	add.s64 	%rd151, %rd196, 4;
	and.b64  	%rd196, %rd151, 4294967295;
$L__BB0_12:
	and.b64  	%rd152, %rd29, 3;
	setp.eq.s64 	%p8, %rd152, 0;
	@%p8 bra 	$L__BB0_17;
	setp.eq.s64 	%p9, %rd152, 1;
	@%p9 bra 	$L__BB0_15;
	add.s64 	%rd153, %rd196, %rd10;
	mad.lo.s64 	%rd154, %rd153, %rd29, %rd192;
	mad.lo.s64 	%rd155, %rd154, %rd28, %rd191;
	add.s64 	%rd156, %rd196, %rd11;
	ld.global.u64 	%rd157, [%rd16];
	shl.b64 	%rd158, %rd156, 3;
	add.s64 	%rd159, %rd2, %rd158;
	ld.global.u64 	%rd160, [%rd159];
	mul.lo.s64 	%rd161, %rd160, %rd157;
	shl.b64 	%rd162, %rd155, 3;
	add.s64 	%rd163, %rd1, %rd162;
	st.global.u64 	[%rd163], %rd161;
	add.s64 	%rd164, %rd196, 1;
	and.b64  	%rd165, %rd164, 4294967295;
	add.s64 	%rd166, %rd165, %rd10;
	mad.lo.s64 	%rd167, %rd166, %rd29, %rd192;
	mad.lo.s64 	%rd168, %rd167, %rd28, %rd191;
	add.s64 	%rd169, %rd165, %rd11;
	ld.global.u64 	%rd170, [%rd16];
	shl.b64 	%rd171, %rd169, 3;
	add.s64 	%rd172, %rd2, %rd171;
	ld.global.u64 	%rd173, [%rd172];
	mul.lo.s64 	%rd174, %rd173, %rd170;
	shl.b64 	%rd175, %rd168, 3;
	add.s64 	%rd176, %rd1, %rd175;
	st.global.u64 	[%rd176], %rd174;
	add.s64 	%rd177, %rd196, 2;
	and.b64  	%rd196, %rd177, 4294967295;
$L__BB0_15:
	and.b64  	%rd178, %rd29, 1;
	setp.eq.b64 	%p10, %rd178, 1;
	not.pred 	%p11, %p10;
	@%p11 bra 	$L__BB0_17;
	add.s64 	%rd179, %rd196, %rd10;
	mad.lo.s64 	%rd180, %rd179, %rd29, %rd192;
	mad.lo.s64 	%rd181, %rd180, %rd28, %rd191;
	add.s64 	%rd182, %rd196, %rd11;
	ld.global.u64 	%rd183, [%rd16];
	shl.b64 	%rd184, %rd182, 3;
	add.s64 	%rd185, %rd2, %rd184;
	ld.global.u64 	%rd186, [%rd185];
	mul.lo.s64 	%rd187, %rd186, %rd183;
	shl.b64 	%rd188, %rd181, 3;
	add.s64 	%rd189, %rd1, %rd188;
	st.global.u64 	[%rd189], %rd187;
$L__BB0_17:
	add.s64 	%rd192, %rd192, 1;
	setp.gt.s64 	%p12, %rd29, %rd192;
	@%p12 bra 	$L__BB0_6;
$L__BB0_18:
	ret;

}
	// .globl	_Z20per_column_AB_kernelPlS_S_ll
.visible .entry _Z20per_column_AB_kernelPlS_S_ll(
	.param .u64 .ptr .align 1 _Z20per_column_AB_kernelPlS_S_ll_param_0,
	.param .u64 .ptr .align 1 _Z20per_column_AB_kernelPlS_S_ll_param_1,
	.param .u64 .ptr .align 1 _Z20per_column_AB_kernelPlS_S_ll_param_2,
	.param .u64 _Z20per_column_AB_kernelPlS_S_ll_param_3,
	.param .u64 _Z20per_column_AB_kernelPlS_S_ll_param_4
)
{
	.reg .pred 	%p<13>;
	.reg .b32 	%r<13>;
	.reg .b64 	%rd<164>;

	ld.param.u64 	%rd27, [_Z20per_column_AB_kernelPlS_S_ll_param_0];
	ld.param.u64 	%rd30, [_Z20per_column_AB_kernelPlS_S_ll_param_1];
	ld.param.u64 	%rd31, [_Z20per_column_AB_kernelPlS_S_ll_param_2];
	ld.param.u64 	%rd28, [_Z20per_column_AB_kernelPlS_S_ll_param_3];
	ld.param.u64 	%rd29, [_Z20per_column_AB_kernelPlS_S_ll_param_4];
	cvta.to.global.u64 	%rd1, %rd31;
	cvta.to.global.u64 	%rd2, %rd30;
	mov.u32 	%r1, %ntid.y;
	mov.u32 	%r2, %ntid.x;
	mov.u32 	%r3, %ctaid.x;
	mov.u32 	%r4, %tid.x;
	mov.u32 	%r5, %tid.y;
	mad.lo.s32 	%r6, %r3, %r2, %r4;
	mad.lo.s32 	%r7, %r6, %r1, %r5;
	cvt.u64.u32 	%rd3, %r7;
	mul.lo.s64 	%rd32, %rd29, %rd29;
	setp.le.u64 	%p1, %rd32, %rd3;
	@%p1 bra 	$L__BB1_18;
	and.b64  	%rd33, %rd29, -4294967296;
	setp.ne.s64 	%p2, %rd33, 0;
	@%p2 bra 	$L__BB1_3;
	cvt.u32.u64 	%r8, %rd29;
	cvt.u32.u64 	%r9, %rd3;
	div.u32 	%r10, %r9, %r8;
	mul.lo.s32 	%r11, %r10, %r8;
	sub.s32 	%r12, %r9, %r11;
	cvt.u64.u32 	%rd156, %r10;
	cvt.u64.u32 	%rd157, %r12;
	bra.uni 	$L__BB1_4;
$L__BB1_3:
	div.u64 	%rd156, %rd3, %rd29;
	mul.lo.s64 	%rd34, %rd156, %rd29;
	sub.s64 	%rd157, %rd3, %rd34;
$L__BB1_4:
	setp.lt.s64 	%p3, %rd28, 1;
	@%p3 bra 	$L__BB1_18;
	and.b64  	%rd10, %rd28, 7;
	and.b64  	%rd11, %rd28, 9223372036854775800;
	shl.b64 	%rd12, %rd29, 3;
	cvta.to.global.u64 	%rd13, %rd27;
	mov.b64 	%rd158, 0;
$L__BB1_6:
	setp.lt.u64 	%p4, %rd28, 8;
	mul.lo.s64 	%rd37, %rd158, %rd29;
	add.s64 	%rd38, %rd37, %rd157;
	mad.lo.s64 	%rd39, %rd38, %rd29, %rd156;
	mul.lo.s64 	%rd15, %rd39, %rd28;
	add.s64 	%rd40, %rd37, %rd156;
	shl.b64 	%rd41, %rd40, 3;
	add.s64 	%rd16, %rd13, %rd41;
	mov.b64 	%rd162, 0;
	@%p4 bra 	$L__BB1_9;
	mov.b64 	%rd160, 0;
	mov.u64 	%rd159, %rd11;
$L__BB1_8:
	.pragma "nounroll";
	add.s64 	%rd43, %rd15, %rd160;
	mad.lo.s64 	%rd44, %rd160, %rd29, %rd157;
	ld.global.u64 	%rd45, [%rd16];
	shl.b64 	%rd46, %rd44, 3;
	add.s64 	%rd47, %rd2, %rd46;
	ld.global.u64 	%rd48, [%rd47];
	mul.lo.s64 	%rd49, %rd48, %rd45;
	shl.b64 	%rd50, %rd43, 3;
	add.s64 	%rd51, %rd1, %rd50;
	st.global.u64 	[%rd51], %rd49;
	ld.global.u64 	%rd52, [%rd16];
	add.s64 	%rd53, %rd47, %rd12;
	ld.global.u64 	%rd54, [%rd53];
	mul.lo.s64 	%rd55, %rd54, %rd52;
	st.global.u64 	[%rd51+8], %rd55;
	ld.global.u64 	%rd56, [%rd16];
	add.s64 	%rd57, %rd53, %rd12;
	ld.global.u64 	%rd58, [%rd57];
	mul.lo.s64 	%rd59, %rd58, %rd56;
	st.global.u64 	[%rd51+16], %rd59;
	ld.global.u64 	%rd60, [%rd16];
	add.s64 	%rd61, %rd57, %rd12;
	ld.global.u64 	%rd62, [%rd61];
	mul.lo.s64 	%rd63, %rd62, %rd60;
	st.global.u64 	[%rd51+24], %rd63;
	ld.global.u64 	%rd64, [%rd16];
	add.s64 	%rd65, %rd61, %rd12;
	ld.global.u64 	%rd66, [%rd65];
	mul.lo.s64 	%rd67, %rd66, %rd64;
	st.global.u64 	[%rd51+32], %rd67;
	ld.global.u64 	%rd68, [%rd16];
	add.s64 	%rd69, %rd65, %rd12;
	ld.global.u64 	%rd70, [%rd69];
	mul.lo.s64 	%rd71, %rd70, %rd68;
	st.global.u64 	[%rd51+40], %rd71;
	ld.global.u64 	%rd72, [%rd16];
	add.s64 	%rd73, %rd69, %rd12;
	ld.global.u64 	%rd74, [%rd73];
	mul.lo.s64 	%rd75, %rd74, %rd72;
	st.global.u64 	[%rd51+48], %rd75;
	ld.global.u64 	%rd76, [%rd16];
	add.s64 	%rd77, %rd73, %rd12;
	ld.global.u64 	%rd78, [%rd77];
	mul.lo.s64 	%rd79, %rd78, %rd76;
	st.global.u64 	[%rd51+56], %rd79;
	add.s64 	%rd160, %rd160, 8;
	add.s64 	%rd159, %rd159, -8;
	setp.ne.s64 	%p5, %rd159, 0;
	mov.u64 	%rd162, %rd11;
	@%p5 bra 	$L__BB1_8;
$L__BB1_9:
	setp.eq.s64 	%p6, %rd10, 0;
	@%p6 bra 	$L__BB1_17;
	add.s64 	%rd80, %rd10, -1;
	setp.lt.u64 	%p7, %rd80, 3;
	@%p7 bra 	$L__BB1_12;
	add.s64 	%rd81, %rd15, %rd162;
	mad.lo.s64 	%rd82, %rd162, %rd29, %rd157;
	ld.global.u64 	%rd83, [%rd16];
	shl.b64 	%rd84, %rd82, 3;
	add.s64 	%rd85, %rd2, %rd84;
	ld.global.u64 	%rd86, [%rd85];
	mul.lo.s64 	%rd87, %rd86, %rd83;
	shl.b64 	%rd88, %rd81, 3;
	add.s64 	%rd89, %rd1, %rd88;
	st.global.u64 	[%rd89], %rd87;
	add.s64 	%rd90, %rd162, 1;
	and.b64  	%rd91, %rd90, 4294967295;
	add.s64 	%rd92, %rd15, %rd91;
	mad.lo.s64 	%rd93, %rd91, %rd29, %rd157;
	ld.global.u64 	%rd94, [%rd16];
	shl.b64 	%rd95, %rd93, 3;
	add.s64 	%rd96, %rd2, %rd95;
	ld.global.u64 	%rd97, [%rd96];
	mul.lo.s64 	%rd98, %rd97, %rd94;
	shl.b64 	%rd99, %rd92, 3;
	add.s64 	%rd100, %rd1, %rd99;
	st.global.u64 	[%rd100], %rd98;
	add.s64 	%rd101, %rd162, 2;
	and.b64  	%rd102, %rd101, 4294967295;
	add.s64 	%rd103, %rd15, %rd102;
	mad.lo.s64 	%rd104, %rd102, %rd29, %rd157;
	ld.global.u64 	%rd105, [%rd16];
	shl.b64 	%rd106, %rd104, 3;
	add.s64 	%rd107, %rd2, %rd106;
	ld.global.u64 	%rd108, [%rd107];
	mul.lo.s64 	%rd109, %rd108, %rd105;
	shl.b64 	%rd110, %rd103, 3;
	add.s64 	%rd111, %rd1, %rd110;
	st.global.u64 	[%rd111], %rd109;
	add.s64 	%rd112, %rd162, 3;
	and.b64  	%rd113, %rd112, 4294967295;
	add.s64 	%rd114, %rd15, %rd113;
	mad.lo.s64 	%rd115, %rd113, %rd29, %rd157;
	ld.global.u64 	%rd116, [%rd16];
	shl.b64 	%rd117, %rd115, 3;
	add.s64 	%rd118, %rd2, %rd117;
	ld.global.u64 	%rd119, [%rd118];
	mul.lo.s64 	%rd120, %rd119, %rd116;
	shl.b64 	%rd121, %rd114, 3;
	add.s64 	%rd122, %rd1, %rd121;
	st.global.u64 	[%rd122], %rd120;
	add.s64 	%rd123, %rd162, 4;
	and.b64  	%rd162, %rd123, 4294967295;
$L__BB1_12:
	and.b64  	%rd124, %rd28, 3;
	setp.eq.s64 	%p8, %rd124, 0;
	@%p8 bra 	$L__BB1_17;
	setp.eq.s64 	%p9, %rd124, 1;
	@%p9 bra 	$L__BB1_15;
	add.s64 	%rd125, %rd15, %rd162;
	mad.lo.s64 	%rd126, %rd162, %rd29, %rd157;
	ld.global.u64 	%rd127, [%rd16];
	shl.b64 	%rd128, %rd126, 3;
	add.s64 	%rd129, %rd2, %rd128;
	ld.global.u64 	%rd130, [%rd129];
	mul.lo.s64 	%rd131, %rd130, %rd127;
	shl.b64 	%rd132, %rd125, 3;
	add.s64 	%rd133, %rd1, %rd132;
	st.global.u64 	[%rd133], %rd131;
	add.s64 	%rd134, %rd162, 1;
	and.b64  	%rd135, %rd134, 4294967295;
	add.s64 	%rd136, %rd15, %rd135;
	mad.lo.s64 	%rd137, %rd135, %rd29, %rd157;
	ld.global.u64 	%rd138, [%rd16];
	shl.b64 	%rd139, %rd137, 3;
	add.s64 	%rd140, %rd2, %rd139;
	ld.global.u64 	%rd141, [%rd140];
	mul.lo.s64 	%rd142, %rd141, %rd138;
	shl.b64 	%rd143, %rd136, 3;
	add.s64 	%rd144, %rd1, %rd143;
	st.global.u64 	[%rd144], %rd142;
	add.s64 	%rd145, %rd162, 2;
	and.b64  	%rd162, %rd145, 4294967295;
$L__BB1_15:
	and.b64  	%rd146, %rd28, 1;
	setp.eq.b64 	%p10, %rd146, 1;
	not.pred 	%p11, %p10;
	@%p11 bra 	$L__BB1_17;
	add.s64 	%rd147, %rd15, %rd162;
	mad.lo.s64 	%rd148, %rd162, %rd29, %rd157;
	ld.global.u64 	%rd149, [%rd16];
	shl.b64 	%rd150, %rd148, 3;
	add.s64 	%rd151, %rd2, %rd150;
	ld.global.u64 	%rd152, [%rd151];
	mul.lo.s64 	%rd153, %rd152, %rd149;
	shl.b64 	%rd154, %rd147, 3;
	add.s64 	%rd155, %rd1, %rd154;
	st.global.u64 	[%rd155], %rd153;
$L__BB1_17:
	add.s64 	%rd158, %rd158, 1;
	setp.gt.s64 	%p12, %rd28, %rd158;
	@%p12 bra 	$L__BB1_6;
$L__BB1_18:
	ret;

}
	// .globl	_Z18per_element_kernelPlS_S_ll
.visible .entry _Z18per_element_kernelPlS_S_ll(
	.param .u64 .ptr .align 1 _Z18per_element_kernelPlS_S_ll_param_0,
	.param .u64 .ptr .align 1 _Z18per_element_kernelPlS_S_ll_param_1,
	.param .u64 .ptr .align 1 _Z18per_element_kernelPlS_S_ll_param_2,
	.param .u64 _Z18per_element_kernelPlS_S_ll_param_3,
	.param .u64 _Z18per_element_kernelPlS_S_ll_param_4
)
{
	.reg .pred 	%p<5>;
	.reg .b32 	%r<24>;
	.reg .b64 	%rd<52>;

	ld.param.u64 	%rd18, [_Z18per_element_kernelPlS_S_ll_param_0];
	ld.param.u64 	%rd19, [_Z18per_element_kernelPlS_S_ll_param_1];
	ld.param.u64 	%rd20, [_Z18per_element_kernelPlS_S_ll_param_2];
	ld.param.u64 	%rd21, [_Z18per_element_kernelPlS_S_ll_param_3];
	ld.param.u64 	%rd22, [_Z18per_element_kernelPlS_S_ll_param_4];
	mov.u32 	%r1, %ntid.y;
	mov.u32 	%r2, %ntid.x;
	mov.u32 	%r3, %nctaid.y;
	mov.u32 	%r4, %ctaid.x;
	mov.u32 	%r5, %ctaid.y;
	mad.lo.s32 	%r6, %r3, %r4, %r5;
	mov.u32 	%r7, %tid.x;
	mov.u32 	%r8, %tid.y;
	mad.lo.s32 	%r9, %r6, %r2, %r7;
	mad.lo.s32 	%r10, %r9, %r1, %r8;
	cvt.u64.u32 	%rd1, %r10;
	mul.lo.s64 	%rd2, %rd22, %rd21;
	and.b64  	%rd23, %rd2, -4294967296;
	setp.ne.s64 	%p1, %rd23, 0;
	@%p1 bra 	$L__BB2_2;
	cvt.u32.u64 	%r11, %rd2;
	cvt.u32.u64 	%r12, %rd1;
	div.u32 	%r13, %r12, %r11;
	mul.lo.s32 	%r14, %r13, %r11;
	sub.s32 	%r15, %r12, %r14;
	cvt.u64.u32 	%rd47, %r13;
	cvt.u64.u32 	%rd48, %r15;
	bra.uni 	$L__BB2_3;
$L__BB2_2:
	div.u64 	%rd47, %rd1, %rd2;
	mul.lo.s64 	%rd24, %rd47, %rd2;
	sub.s64 	%rd48, %rd1, %rd24;
$L__BB2_3:
	mul.lo.s64 	%rd25, %rd2, %rd2;
	setp.le.u64 	%p2, %rd25, %rd1;
	@%p2 bra 	$L__BB2_11;
	and.b64  	%rd26, %rd22, -4294967296;
	setp.ne.s64 	%p3, %rd26, 0;
	@%p3 bra 	$L__BB2_6;
	cvt.u32.u64 	%r16, %rd22;
	cvt.u32.u64 	%r17, %rd47;
	rem.u32 	%r18, %r17, %r16;
	cvt.u64.u32 	%rd49, %r18;
	bra.uni 	$L__BB2_7;
$L__BB2_6:
	rem.u64 	%rd49, %rd47, %rd22;
$L__BB2_7:
	or.b64  	%rd27, %rd48, %rd22;
	and.b64  	%rd28, %rd27, -4294967296;
	setp.ne.s64 	%p4, %rd28, 0;
	@%p4 bra 	$L__BB2_9;
	cvt.u32.u64 	%r19, %rd22;
	cvt.u32.u64 	%r20, %rd48;
	div.u32 	%r21, %r20, %r19;
	mul.lo.s32 	%r22, %r21, %r19;
	sub.s32 	%r23, %r20, %r22;
	cvt.u64.u32 	%rd50, %r21;
	cvt.u64.u32 	%rd51, %r23;
	bra.uni 	$L__BB2_10;
$L__BB2_9:
	div.u64 	%rd50, %rd48, %rd22;
	mul.lo.s64 	%rd29, %rd50, %rd22;
	sub.s64 	%rd51, %rd48, %rd29;
$L__BB2_10:
	sub.s64 	%rd30, %rd47, %rd49;
	mad.lo.s64 	%rd31, %rd50, %rd22, %rd51;
	add.s64 	%rd32, %rd30, %rd51;
	mad.lo.s64 	%rd33, %rd32, %rd22, %rd49;
	mad.lo.s64 	%rd34, %rd33, %rd21, %rd50;
	cvta.to.global.u64 	%rd35, %rd18;
	shl.b64 	%rd36, %rd47, 3;
	add.s64 	%rd37, %rd35, %rd36;
	ld.global.u64 	%rd38, [%rd37];
	cvta.to.global.u64 	%rd39, %rd19;
	shl.b64 	%rd40, %rd31, 3;
	add.s64 	%rd41, %rd39, %rd40;
	ld.global.u64 	%rd42, [%rd41];
	mul.lo.s64 	%rd43, %rd42, %rd38;
	cvta.to.global.u64 	%rd44, %rd20;
	shl.b64 	%rd45, %rd34, 3;
	add.s64 	%rd46, %rd44, %rd45;
	st.global.u64 	[%rd46], %rd43;
$L__BB2_11:
	ret;

}


// ===== COMPILED SASS (sm_100) =====

	.target	sm_100

	.elftype	@"ET_EXEC"


//--------------------- .note.nv.tkinfo           --------------------------
	.section	.note.nv.tkinfo,"",@"SHT_NOTE"
	.sectionflags	@"SHF_NOTE_NV_TKINFO"
	.tkinfo
        /*0018*/ 	.word	0x00000002
        /*0030*/ 	.string	""
        /*0030*/ 	.string	"ptxas"
        /*0030*/ 	.string	"Cuda compilation tools, release 13.0, V13.0.88"
        /*0030*/ 	.string	"Build cuda_13.0.r13.0/compiler.36424714_0"
        /*0030*/ 	.string	"-arch sm_100 -m 64 "



//--------------------- .note.nv.cuinfo           --------------------------
	.section	.note.nv.cuinfo,"",@"SHT_NOTE"
	.sectionflags	@"SHF_NOTE_NV_CUINFO"
        /*0018*/ 	.short	0x0002
        /*001a*/ 	.short	0x0064
        /*001c*/ 	.short	0x0082
	.zero		2


//--------------------- .nv.info                  --------------------------
	.section	.nv.info,"",@"SHT_CUDA_INFO"
	.align	4


	//----- nvinfo : EIATTR_REGCOUNT
	.align		4
        /*0000*/ 	.byte	0x04, 0x2f
        /*0002*/ 	.short	(.L_1 - .L_0)
	.align		4
.L_0:
        /*0004*/ 	.word	index@(_Z17per_row_AB_kernelPlS_S_ll)
        /*0008*/ 	.word	0x0000001e


	//----- nvinfo : EIATTR_FRAME_SIZE
	.align		4
.L_1:
        /*000c*/ 	.byte	0x04, 0x11
        /*000e*/ 	.short	(.L_3 - .L_2)
	.align		4
.L_2:
        /*0010*/ 	.word	index@($__internal_3_$__cuda_sm20_div_u64)
        /*0014*/ 	.word	0x00000000


	//----- nvinfo : EIATTR_FRAME_SIZE
	.align		4
.L_3:
        /*0018*/ 	.byte	0x04, 0x11
        /*001a*/ 	.short	(.L_5 - .L_4)
	.align		4
.L_4:
        /*001c*/ 	.word	index@(_Z17per_row_AB_kernelPlS_S_ll)
        /*0020*/ 	.word	0x00000000


	//----- nvinfo : EIATTR_REGCOUNT
	.align		4
.L_5:
        /*0024*/ 	.byte	0x04, 0x2f
        /*0026*/ 	.short	(.L_7 - .L_6)
	.align		4
.L_6:
        /*0028*/ 	.word	index@(_Z20per_column_AB_kernelPlS_S_ll)
        /*002c*/ 	.word	0x0000001c


	//----- nvinfo : EIATTR_FRAME_SIZE
	.align		4
.L_7:
        /*0030*/ 	.byte	0x04, 0x11
        /*0032*/ 	.short	(.L_9 - .L_8)
	.align		4
.L_8:
        /*0034*/ 	.word	index@($__internal_2_$__cuda_sm20_div_u64)
        /*0038*/ 	.word	0x00000000


	//----- nvinfo : EIATTR_FRAME_SIZE
	.align		4
.L_9:
        /*003c*/ 	.byte	0x04, 0x11
        /*003e*/ 	.short	(.L_11 - .L_10)
	.align		4
.L_10:
        /*0040*/ 	.word	index@(_Z20per_column_AB_kernelPlS_S_ll)
        /*0044*/ 	.word	0x00000000


	//----- nvinfo : EIATTR_REGCOUNT
	.align		4
.L_11:
        /*0048*/ 	.byte	0x04, 0x2f
        /*004a*/ 	.short	(.L_13 - .L_12)
	.align		4
.L_12:
        /*004c*/ 	.word	index@(_Z18per_element_kernelPlS_S_ll)
        /*0050*/ 	.word	0x00000016


	//----- nvinfo : EIATTR_FRAME_SIZE
	.align		4
.L_13:
        /*0054*/ 	.byte	0x04, 0x11
        /*0056*/ 	.short	(.L_15 - .L_14)
	.align		4
.L_14:
        /*0058*/ 	.word	index@($__internal_1_$__cuda_sm20_rem_u64)
        /*005c*/ 	.word	0x00000000


	//----- nvinfo : EIATTR_FRAME_SIZE
	.align		4
.L_15:
        /*0060*/ 	.byte	0x04, 0x11
        /*0062*/ 	.short	(.L_17 - .L_16)
	.align		4
.L_16:
        /*0064*/ 	.word	index@($__internal_0_$__cuda_sm20_div_u64)
        /*0068*/ 	.word	0x00000000


	//----- nvinfo : EIATTR_FRAME_SIZE
	.align		4
.L_17:
        /*006c*/ 	.byte	0x04, 0x11
        /*006e*/ 	.short	(.L_19 - .L_18)
	.align		4
.L_18:
        /*0070*/ 	.word	index@(_Z18per_element_kernelPlS_S_ll)
        /*0074*/ 	.word	0x00000000


	//----- nvinfo : EIATTR_MIN_STACK_SIZE
	.align		4
.L_19:
        /*0078*/ 	.byte	0x04, 0x12
        /*007a*/ 	.short	(.L_21 - .L_20)
	.align		4
.L_20:
        /*007c*/ 	.word	index@(_Z18per_element_kernelPlS_S_ll)
        /*0080*/ 	.word	0x00000000


	//----- nvinfo : EIATTR_MIN_STACK_SIZE
	.align		4
.L_21:
        /*0084*/ 	.byte	0x04, 0x12
        /*0086*/ 	.short	(.L_23 - .L_22)
	.align		4
.L_22:
        /*0088*/ 	.word	index@(_Z20per_column_AB_kernelPlS_S_ll)
        /*008c*/ 	.word	0x00000000


	//----- nvinfo : EIATTR_MIN_STACK_SIZE
	.align		4
.L_23:
        /*0090*/ 	.byte	0x04, 0x12
        /*0092*/ 	.short	(.L_25 - .L_24)
	.align		4
.L_24:
        /*0094*/ 	.word	index@(_Z17per_row_AB_kernelPlS_S_ll)
        /*0098*/ 	.word	0x00000000
.L_25:


//--------------------- .nv.compat                --------------------------
	.section	.nv.compat,"",@"SHT_CUDA_COMPAT_INFO"
	.align	4
        /*0000*/ 	.byte	0x02, 0x09, 0x00, 0x00, 0x02, 0x02, 0x01, 0x00, 0x02, 0x05, 0x05, 0x00, 0x03, 0x07, 0x01, 0x01
        /*0010*/ 	.byte	0x02, 0x03, 0x00, 0x00, 0x02, 0x06, 0x01, 0x00, 0x04, 0x0b, 0x08, 0x00, 0x09, 0x00, 0x00, 0x00
        /*0020*/ 	.byte	0x00, 0x00, 0x00, 0x00


//--------------------- .nv.info._Z18per_element_kernelPlS_S_ll --------------------------
	.section	.nv.info._Z18per_element_kernelPlS_S_ll,"",@"SHT_CUDA_INFO"
	.sectionflags	@""
	.align	4


	//----- nvinfo : EIATTR_CUDA_API_VERSION
	.align		4
        /*0000*/ 	.byte	0x04, 0x37
        /*0002*/ 	.short	(.L_27 - .L_26)
.L_26:
        /*0004*/ 	.word	0x00000082


	//----- nvinfo : EIATTR_KPARAM_INFO
	.align		4
.L_27:
        /*0008*/ 	.byte	0x04, 0x17
        /*000a*/ 	.short	(.L_29 - .L_28)
.L_28:
        /*000c*/ 	.word	0x00000000
        /*0010*/ 	.short	0x0004
        /*0012*/ 	.short	0x0020
        /*0014*/ 	.byte	0x00, 0xf0, 0x21, 0x00


	//----- nvinfo : EIATTR_KPARAM_INFO
	.align		4
.L_29:
        /*0018*/ 	.byte	0x04, 0x17
        /*001a*/ 	.short	(.L_31 - .L_30)
.L_30:
        /*001c*/ 	.word	0x00000000
        /*0020*/ 	.short	0x0003
        /*0022*/ 	.short	0x0018
        /*0024*/ 	.byte	0x00, 0xf0, 0x21, 0x00


	//----- nvinfo : EIATTR_KPARAM_INFO
	.align		4
.L_31:
        /*0028*/ 	.byte	0x04, 0x17
        /*002a*/ 	.short	(.L_33 - .L_32)
.L_32:
        /*002c*/ 	.word	0x00000000
        /*0030*/ 	.short	0x0002
        /*0032*/ 	.short	0x0010
        /*0034*/ 	.byte	0x00, 0xf5, 0x21, 0x00


	//----- nvinfo : EIATTR_KPARAM_INFO
	.align		4
.L_33:
        /*0038*/ 	.byte	0x04, 0x17
        /*003a*/ 	.short	(.L_35 - .L_34)
.L_34:
        /*003c*/ 	.word	0x00000000
        /*0040*/ 	.short	0x0001
        /*0042*/ 	.short	0x0008
        /*0044*/ 	.byte	0x00, 0xf5, 0x21, 0x00


	//----- nvinfo : EIATTR_KPARAM_INFO
	.align		4
.L_35:
        /*0048*/ 	.byte	0x04, 0x17
        /*004a*/ 	.short	(.L_37 - .L_36)
.L_36:
        /*004c*/ 	.word	0x00000000
        /*0050*/ 	.short	0x0000
        /*0052*/ 	.short	0x0000
        /*0054*/ 	.byte	0x00, 0xf5, 0x21, 0x00


	//----- nvinfo : EIATTR_SPARSE_MMA_MASK
	.align		4
.L_37:
        /*0058*/ 	.byte	0x03, 0x50
        /*005a*/ 	.short	0x0000


	//----- nvinfo : EIATTR_MAXREG_COUNT
	.align		4
        /*005c*/ 	.byte	0x03, 0x1b
        /*005e*/ 	.short	0x00ff


	//----- nvinfo : EIATTR_MERCURY_ISA_VERSION
	.align		4
        /*0060*/ 	.byte	0x03, 0x5f
        /*0062*/ 	.short	0x0101


	//----- nvinfo : EIATTR_VRC_CTA_INIT_COUNT
	.align		4
        /*0064*/ 	.byte	0x02, 0x4a
	.zero		1
	.zero		1


	//----- nvinfo : EIATTR_EXIT_INSTR_OFFSETS
	.align		4
        /*0068*/ 	.byte	0x04, 0x1c
        /*006a*/ 	.short	(.L_39 - .L_38)


	//   ....[0]....
.L_38:
        /*006c*/ 	.word	0x00000420


	//   ....[1]....
        /*0070*/ 	.word	0x00000b40


	//----- nvinfo : EIATTR_CRS_STACK_SIZE
	.align		4
.L_39:
        /*0074*/ 	.byte	0x04, 0x1e
        /*0076*/ 	.short	(.L_41 - .L_40)
.L_40:
        /*0078*/ 	.word	0x00000000


	//----- nvinfo : EIATTR_CBANK_PARAM_SIZE
	.align		4
.L_41:
        /*007c*/ 	.byte	0x03, 0x19
        /*007e*/ 	.short	0x0028


	//----- nvinfo : EIATTR_PARAM_CBANK
	.align		4
        /*0080*/ 	.byte	0x04, 0x0a
        /*0082*/ 	.short	(.L_43 - .L_42)
	.align		4
.L_42:
        /*0084*/ 	.word	index@(.nv.constant0._Z18per_element_kernelPlS_S_ll)
        /*0088*/ 	.short	0x0380
        /*008a*/ 	.short	0x0028


	//----- nvinfo : EIATTR_SW_WAR
	.align		4
.L_43:
        /*008c*/ 	.byte	0x04, 0x36
        /*008e*/ 	.short	(.L_45 - .L_44)
.L_44:
        /*0090*/ 	.word	0x00000008
.L_45:


//--------------------- .nv.info._Z20per_column_AB_kernelPlS_S_ll --------------------------
	.section	.nv.info._Z20per_column_AB_kernelPlS_S_ll,"",@"SHT_CUDA_INFO"
	.sectionflags	@""
	.align	4


	//----- nvinfo : EIATTR_CUDA_API_VERSION
	.align		4
        /*0000*/ 	.byte	0x04, 0x37
        /*0002*/ 	.short	(.L_47 - .L_46)
.L_46:
        /*0004*/ 	.word	0x00000082


	//----- nvinfo : EIATTR_KPARAM_INFO
	.align		4
.L_47:
        /*0008*/ 	.byte	0x04, 0x17
        /*000a*/ 	.short	(.L_49 - .L_48)
.L_48:
        /*000c*/ 	.word	0x00000000
        /*0010*/ 	.short	0x0004
        /*0012*/ 	.short	0x0020
        /*0014*/ 	.byte	0x00, 0xf0, 0x21, 0x00


	//----- nvinfo : EIATTR_KPARAM_INFO
	.align		4
.L_49:
        /*0018*/ 	.byte	0x04, 0x17
        /*001a*/ 	.short	(.L_51 - .L_50)
.L_50:
        /*001c*/ 	.word	0x00000000
        /*0020*/ 	.short	0x0003
        /*0022*/ 	.short	0x0018
        /*0024*/ 	.byte	0x00, 0xf0, 0x21, 0x00


	//----- nvinfo : EIATTR_KPARAM_INFO
	.align		4
.L_51:
        /*0028*/ 	.byte	0x04, 0x17
        /*002a*/ 	.short	(.L_53 - .L_52)
.L_52:
        /*002c*/ 	.word	0x00000000
        /*0030*/ 	.short	0x0002
        /*0032*/ 	.short	0x0010
        /*0034*/ 	.byte	0x00, 0xf5, 0x21, 0x00


	//----- nvinfo : EIATTR_KPARAM_INFO
	.align		4
.L_53:
        /*0038*/ 	.byte	0x04, 0x17
        /*003a*/ 	.short	(.L_55 - .L_54)
.L_54:
        /*003c*/ 	.word	0x00000000
        /*0040*/ 	.short	0x0001
        /*0042*/ 	.short	0x0008
        /*0044*/ 	.byte	0x00, 0xf5, 0x21, 0x00


	//----- nvinfo : EIATTR_KPARAM_INFO
	.align		4
.L_55:
        /*0048*/ 	.byte	0x04, 0x17
        /*004a*/ 	.short	(.L_57 - .L_56)
.L_56:
        /*004c*/ 	.word	0x00000000
        /*0050*/ 	.short	0x0000
        /*0052*/ 	.short	0x0000
        /*0054*/ 	.byte	0x00, 0xf5, 0x21, 0x00


	//----- nvinfo : EIATTR_SPARSE_MMA_MASK
	.align		4
.L_57:
        /*0058*/ 	.byte	0x03, 0x50
        /*005a*/ 	.short	0x0000


	//----- nvinfo : EIATTR_MAXREG_COUNT
	.align		4
        /*005c*/ 	.byte	0x03, 0x1b
        /*005e*/ 	.short	0x00ff


	//----- nvinfo : EIATTR_MERCURY_ISA_VERSION
	.align		4
        /*0060*/ 	.byte	0x03, 0x5f
        /*0062*/ 	.short	0x0101


	//----- nvinfo : EIATTR_VRC_CTA_INIT_COUNT
	.align		4
        /*0064*/ 	.byte	0x02, 0x4a
	.zero		1
	.zero		1


	//----- nvinfo : EIATTR_EXIT_INSTR_OFFSETS
	.align		4
        /*0068*/ 	.byte	0x04, 0x1c
        /*006a*/ 	.short	(.L_59 - .L_58)


	//   ....[0]....
.L_58:
        /*006c*/ 	.word	0x00000100


	//   ....[1]....
        /*0070*/ 	.word	0x000003a0


	//   ....[2]....
        /*0074*/ 	.word	0x00001790


	//----- nvinfo : EIATTR_CRS_STACK_SIZE
	.align		4
.L_59:
        /*0078*/ 	.byte	0x04, 0x1e
        /*007a*/ 	.short	(.L_61 - .L_60)
.L_60:
        /*007c*/ 	.word	0x00000000


	//----- nvinfo : EIATTR_CBANK_PARAM_SIZE
	.align		4
.L_61:
        /*0080*/ 	.byte	0x03, 0x19
        /*0082*/ 	.short	0x0028


	//----- nvinfo : EIATTR_PARAM_CBANK
	.align		4
        /*0084*/ 	.byte	0x04, 0x0a
        /*0086*/ 	.short	(.L_63 - .L_62)
	.align		4
.L_62:
        /*0088*/ 	.word	index@(.nv.constant0._Z20per_column_AB_kernelPlS_S_ll)
        /*008c*/ 	.short	0x0380
        /*008e*/ 	.short	0x0028


	//----- nvinfo : EIATTR_SW_WAR
	.align		4
.L_63:
        /*0090*/ 	.byte	0x04, 0x36
        /*0092*/ 	.short	(.L_65 - .L_64)
.L_64:
        /*0094*/ 	.word	0x00000008
.L_65:


//--------------------- .nv.info._Z17per_row_AB_kernelPlS_S_ll --------------------------
	.section	.nv.info._Z17per_row_AB_kernelPlS_S_ll,"",@"SHT_CUDA_INFO"
	.sectionflags	@""
	.align	4


	//----- nvinfo : EIATTR_CUDA_API_VERSION
	.align		4
        /*0000*/ 	.byte	0x04, 0x37
        /*0002*/ 	.short	(.L_67 - .L_66)
.L_66:
        /*0004*/ 	.word	0x00000082


	//----- nvinfo : EIATTR_KPARAM_INFO
	.align		4
.L_67:
        /*0008*/ 	.byte	0x04, 0x17
        /*000a*/ 	.short	(.L_69 - .L_68)
.L_68:
        /*000c*/ 	.word	0x00000000
        /*0010*/ 	.short	0x0004
        /*0012*/ 	.short	0x0020
        /*0014*/ 	.byte	0x00, 0xf0, 0x21, 0x00


	//----- nvinfo : EIATTR_KPARAM_INFO
	.align		4
.L_69:
        /*0018*/ 	.byte	0x04, 0x17
        /*001a*/ 	.short	(.L_71 - .L_70)
.L_70:
        /*001c*/ 	.word	0x00000000
        /*0020*/ 	.short	0x0003
        /*0022*/ 	.short	0x0018
        /*0024*/ 	.byte	0x00, 0xf0, 0x21, 0x00


	//----- nvinfo : EIATTR_KPARAM_INFO
	.align		4
.L_71:
        /*0028*/ 	.byte	0x04, 0x17
        /*002a*/ 	.short	(.L_73 - .L_72)
.L_72:
        /*002c*/ 	.word	0x00000000
        /*0030*/ 	.short	0x0002
        /*0032*/ 	.short	0x0010
        /*0034*/ 	.byte	0x00, 0xf5, 0x21, 0x00


	//----- nvinfo : EIATTR_KPARAM_INFO
	.align		4
.L_73:
        /*0038*/ 	.byte	0x04, 0x17
        /*003a*/ 	.short	(.L_75 - .L_74)
.L_74:
        /*003c*/ 	.word	0x00000000
        /*0040*/ 	.short	0x0001
        /*0042*/ 	.short	0x0008
        /*0044*/ 	.byte	0x00, 0xf5, 0x21, 0x00


	//----- nvinfo : EIATTR_KPARAM_INFO
	.align		4
.L_75:
        /*0048*/ 	.byte	0x04, 0x17
        /*004a*/ 	.short	(.L_77 - .L_76)
.L_76:
        /*004c*/ 	.word	0x00000000
        /*0050*/ 	.short	0x0000
        /*0052*/ 	.short	0x0000
        /*0054*/ 	.byte	0x00, 0xf5, 0x21, 0x00


	//----- nvinfo : EIATTR_SPARSE_MMA_MASK
	.align		4
.L_77:
        /*0058*/ 	.byte	0x03, 0x50
        /*005a*/ 	.short	0x0000


	//----- nvinfo : EIATTR_MAXREG_COUNT
	.align		4
        /*005c*/ 	.byte	0x03, 0x1b
        /*005e*/ 	.short	0x00ff


	//----- nvinfo : EIATTR_MERCURY_ISA_VERSION
	.align		4
        /*0060*/ 	.byte	0x03, 0x5f
        /*0062*/ 	.short	0x0101


	//----- nvinfo : EIATTR_VRC_CTA_INIT_COUNT
	.align		4
        /*0064*/ 	.byte	0x02, 0x4a
	.zero		1
	.zero		1


	//----- nvinfo : EIATTR_EXIT_INSTR_OFFSETS
	.align		4
        /*0068*/ 	.byte	0x04, 0x1c
        /*006a*/ 	.short	(.L_79 - .L_78)


	//   ....[0]....
.L_78:
        /*006c*/ 	.word	0x000000d0


	//   ....[1]....
        /*0070*/ 	.word	0x00000360


	//   ....[2]....
        /*0074*/ 	.word	0x00001c70


	//----- nvinfo : EIATTR_CRS_STACK_SIZE
	.align		4
.L_79:
        /*0078*/ 	.byte	0x04, 0x1e
        /*007a*/ 	.short	(.L_81 - .L_80)
.L_80:
        /*007c*/ 	.word	0x00000000


	//----- nvinfo : EIATTR_CBANK_PARAM_SIZE
	.align		4
.L_81:
        /*0080*/ 	.byte	0x03, 0x19
        /*0082*/ 	.short	0x0028


	//----- nvinfo : EIATTR_PARAM_CBANK
	.align		4
        /*0084*/ 	.byte	0x04, 0x0a
        /*0086*/ 	.short	(.L_83 - .L_82)
	.align		4
.L_82:
        /*0088*/ 	.word	index@(.nv.constant0._Z17per_row_AB_kernelPlS_S_ll)
        /*008c*/ 	.short	0x0380
        /*008e*/ 	.short	0x0028


	//----- nvinfo : EIATTR_SW_WAR
	.align		4
.L_83:
        /*0090*/ 	.byte	0x04, 0x36
        /*0092*/ 	.short	(.L_85 - .L_84)
.L_84:
        /*0094*/ 	.word	0x00000008
.L_85:


//--------------------- .nv.callgraph             --------------------------
	.section	.nv.callgraph,"",@"SHT_CUDA_CALLGRAPH"
	.align	4
	.sectionentsize	8
	.align		4
        /*0000*/ 	.word	0x00000000
	.align		4
        /*0004*/ 	.word	0xffffffff
	.align		4
        /*0008*/ 	.word	0x00000000
	.align		4
        /*000c*/ 	.word	0xfffffffe
	.align		4
        /*0010*/ 	.word	0x00000000
	.align		4
        /*0014*/ 	.word	0xfffffffd
	.align		4
        /*0018*/ 	.word	0x00000000
	.align		4
        /*001c*/ 	.word	0xfffffffc


//--------------------- .text._Z18per_element_kernelPlS_S_ll --------------------------
	.section	.text._Z18per_element_kernelPlS_S_ll,"ax",@progbits
	.align	128
        .global         _Z18per_element_kernelPlS_S_ll
        .type           _Z18per_element_kernelPlS_S_ll,@function
        .size           _Z18per_element_kernelPlS_S_ll,(.L_x_27 - _Z18per_element_kernelPlS_S_ll)
        .other          _Z18per_element_kernelPlS_S_ll,@"STO_CUDA_ENTRY STV_DEFAULT"
_Z18per_element_kernelPlS_S_ll:
.text._Z18per_element_kernelPlS_S_ll:
[----:B------:R-:W-:Y:S01]  /*0000*/  LDC R1, c[0x0][0x37c] ;  /* 0x0000df00ff017b82 */ /* 0x000fe20000000800 */
[----:B------:R-:W0:Y:S01]  /*0010*/  S2R R0, SR_CTAID.X ;  /* 0x0000000000007919 */ /* 0x000e220000002500 */
[----:B------:R-:W1:Y:S01]  /*0020*/  LDCU.64 UR8, c[0x0][0x3a0] ;  /* 0x00007400ff0877ac */ /* 0x000e620008000a00 */
[----:B------:R-:W0:Y:S01]  /*0030*/  S2R R3, SR_CTAID.Y ;  /* 0x0000000000037919 */ /* 0x000e220000002600 */
[----:B------:R-:W1:Y:S01]  /*0040*/  LDCU.64 UR10, c[0x0][0x398] ;  /* 0x00007300ff0a77ac */ /* 0x000e620008000a00 */
[----:B------:R-:W2:Y:S01]  /*0050*/  S2R R5, SR_TID.X ;  /* 0x0000000000057919 */ /* 0x000ea20000002100 */
[----:B------:R-:W3:Y:S01]  /*0060*/  LDCU UR12, c[0x0][0x364] ;  /* 0x00006c80ff0c77ac */ /* 0x000ee20008000800 */
[----:B------:R-:W3:Y:S01]  /*0070*/  S2R R7, SR_TID.Y ;  /* 0x0000000000077919 */ /* 0x000ee20000002200 */
[----:B------:R-:W2:Y:S01]  /*0080*/  LDCU UR13, c[0x0][0x360] ;  /* 0x00006c00ff0d77ac */ /* 0x000ea20008000800 */
[----:B------:R-:W0:Y:S01]  /*0090*/  LDCU UR7, c[0x0][0x374] ;  /* 0x00006e80ff0777ac */ /* 0x000e220008000800 */
[----:B-1----:R-:W-:-:S02]  /*00a0*/  UIMAD UR6, UR9, UR10, URZ ;  /* 0x0000000a090672a4 */ /* 0x002fc4000f8e02ff */
[----:B------:R-:W-:Y:S02]  /*00b0*/  UIMAD.WIDE.U32 UR4, UR8, UR10, URZ ;  /* 0x0000000a080472a5 */ /* 0x000fe4000f8e00ff */
[----:B------:R-:W-:Y:S01]  /*00c0*/  UIMAD UR6, UR8, UR11, UR6 ;  /* 0x0000000b080672a4 */ /* 0x000fe2000f8e0206 */
[----:B0-----:R-:W-:-:S03]  /*00d0*/  IMAD R0, R0, UR7, R3 ;  /* 0x0000000700007c24 */ /* 0x001fc6000f8e0203 */
[----:B------:R-:W-:Y:S01]  /*00e0*/  UIADD3 UR7, UPT, UPT, UR5, UR6, URZ ;  /* 0x0000000605077290 */ /* 0x000fe2000fffe0ff */
[----:B--2---:R-:W-:-:S03]  /*00f0*/  IMAD R0, R0, UR13, R5 ;  /* 0x0000000d00007c24 */ /* 0x004fc6000f8e0205 */
[----:B------:R-:W-:Y:S01]  /*0100*/  UISETP.NE.U32.AND UP0, UPT, UR7, URZ, UPT ;  /* 0x000000ff0700728c */ /* 0x000fe2000bf05070 */
[----:B---3--:R-:W-:-:S08]  /*0110*/  IMAD R4, R0, UR12, R7 ;  /* 0x0000000c00047c24 */ /* 0x008fd0000f8e0207 */
[----:B------:R-:W-:Y:S05]  /*0120*/  BRA.U UP0, `(.L_x_0) ;  /* 0x00000001005c7547 */ /* 0x000fea000b800000 */
[----:B------:R-:W0:Y:S01]  /*0130*/  I2F.U32.RP R0, UR4 ;  /* 0x0000000400007d06 */ /* 0x000e220008209000 */
[----:B------:R-:W-:-:S07]  /*0140*/  ISETP.NE.U32.AND P2, PT, RZ, UR4, PT ;  /* 0x00000004ff007c0c */ /* 0x000fce000bf45070 */
[----:B0-----:R-:W0:Y:S02]  /*0150*/  MUFU.RCP R0, R0 ;  /* 0x0000000000007308 */ /* 0x001e240000001000 */
[----:B0-----:R-:W-:-:S06]  /*0160*/  IADD3 R2, PT, PT, R0, 0xffffffe, RZ ;  /* 0x0ffffffe00027810 */ /* 0x001fcc0007ffe0ff */
[----:B------:R0:W1:Y:S02]  /*0170*/  F2I.FTZ.U32.TRUNC.NTZ R3, R2 ;  /* 0x0000000200037305 */ /* 0x000064000021f000 */
[----:B0-----:R-:W-:Y:S02]  /*0180*/  HFMA2 R2, -RZ, RZ, 0, 0 ;  /* 0x00000000ff027431 */ /* 0x001fe400000001ff */
[----:B-1----:R-:W-:-:S04]  /*0190*/  IMAD.MOV R7, RZ, RZ, -R3 ;  /* 0x000000ffff077224 */ /* 0x002fc800078e0a03 */
[----:B------:R-:W-:-:S04]  /*01a0*/  IMAD R7, R7, UR4, RZ ;  /* 0x0000000407077c24 */ /* 0x000fc8000f8e02ff */
[----:B------:R-:W-:Y:S01]  /*01b0*/  IMAD.HI.U32 R3, R3, R7, R2 ;  /* 0x0000000703037227 */ /* 0x000fe200078e0002 */
[----:B------:R-:W-:-:S05]  /*01c0*/  MOV R7, RZ ;  /* 0x000000ff00077202 */ /* 0x000fca0000000f00 */
[----:B------:R-:W-:-:S04]  /*01d0*/  IMAD.HI.U32 R2, R3, R4, RZ ;  /* 0x0000000403027227 */ /* 0x000fc800078e00ff */
[----:B------:R-:W-:-:S04]  /*01e0*/  IMAD.MOV R3, RZ, RZ, -R2 ;  /* 0x000000ffff037224 */ /* 0x000fc800078e0a02 */
[----:B------:R-:W-:-:S05]  /*01f0*/  IMAD R3, R3, UR4, R4 ;  /* 0x0000000403037c24 */ /* 0x000fca000f8e0204 */
[----:B------:R-:W-:-:S13]  /*0200*/  ISETP.GE.U32.AND P0, PT, R3, UR4, PT ;  /* 0x0000000403007c0c */ /* 0x000fda000bf06070 */
[----:B------:R-:W-:Y:S01]  /*0210*/  @P0 IADD3 R3, PT, PT, R3, -UR4, RZ ;  /* 0x8000000403030c10 */ /* 0x000fe2000fffe0ff */
[----:B------:R-:W-:-:S03]  /*0220*/  @P0 VIADD R2, R2, 0x1 ;  /* 0x0000000102020836 */ /* 0x000fc60000000000 */
[----:B------:R-:W-:-:S13]  /*0230*/  ISETP.GE.U32.AND P1, PT, R3, UR4, PT ;  /* 0x0000000403007c0c */ /* 0x000fda000bf26070 */
[----:B------:R-:W-:Y:S02]  /*0240*/  @P1 IADD3 R2, PT, PT, R2, 0x1, RZ ;  /* 0x0000000102021810 */ /* 0x000fe40007ffe0ff */
[----:B------:R-:W-:-:S05]  /*0250*/  @!P2 LOP3.LUT R2, RZ, UR4, RZ, 0x33, !PT ;  /* 0x00000004ff02ac12 */ /* 0x000fca000f8e33ff */
[----:B------:R-:W-:-:S04]  /*0260*/  IMAD.MOV R3, RZ, RZ, -R2 ;  /* 0x000000ffff037224 */ /* 0x000fc800078e0a02 */
[----:B------:R-:W-:Y:S02]  /*0270*/  IMAD R0, R3, UR4, R4 ;  /* 0x0000000403007c24 */ /* 0x000fe4000f8e0204 */
[----:B------:R-:W-:Y:S01]  /*0280*/  IMAD.MOV.U32 R3, RZ, RZ, RZ ;  /* 0x000000ffff037224 */ /* 0x000fe200078e00ff */
[----:B------:R-:W-:Y:S06]  /*0290*/  BRA `(.L_x_1) ;  /* 0x0000000000447947 */ /* 0x000fec0003800000 */
.L_x_0:
[----:B------:R-:W-:Y:S01]  /*02a0*/  IMAD.U32 R11, RZ, RZ, UR5 ;  /* 0x00000005ff0b7e24 */ /* 0x000fe2000f8e00ff */
[----:B------:R-:W-:Y:S01]  /*02b0*/  MOV R10, UR4 ;  /* 0x00000004000a7c02 */ /* 0x000fe20008000f00 */
[----:B------:R-:W-:Y:S01]  /*02c0*/  IMAD.MOV.U32 R7, RZ, RZ, RZ ;  /* 0x000000ffff077224 */ /* 0x000fe200078e00ff */
[----:B------:R-:W-:Y:S02]  /*02d0*/  MOV R0, R4 ;  /* 0x0000000400007202 */ /* 0x000fe40000000f00 */
[----:B------:R-:W-:Y:S02]  /*02e0*/  MOV R11, UR7 ;  /* 0x00000007000b7c02 */ /* 0x000fe40008000f00 */
[----:B------:R-:W-:-:S07]  /*02f0*/  MOV R6, 0x310 ;  /* 0x0000031000067802 */ /* 0x000fce0000000f00 */
[----:B------:R-:W-:Y:S05]  /*0300*/  CALL.REL.NOINC `($__internal_0_$__cuda_sm20_div_u64) ;  /* 0x0000000800107944 */ /* 0x000fea0003c00000 */
[----:B------:R-:W-:Y:S01]  /*0310*/  IADD3 R7, P0, PT, RZ, -R10, RZ ;  /* 0x8000000aff077210 */ /* 0x000fe20007f1e0ff */
[----:B------:R-:W-:-:S04]  /*0320*/  HFMA2 R5, -RZ, RZ, 0, 0 ;  /* 0x00000000ff057431 */ /* 0x000fc800000001ff */
[----:B------:R-:W-:-:S04]  /*0330*/  IMAD.X R0, RZ, RZ, ~R11, P0 ;  /* 0x000000ffff007224 */ /* 0x000fc800000e0e0b */
[----:B------:R-:W-:Y:S02]  /*0340*/  IMAD R0, R0, UR4, RZ ;  /* 0x0000000400007c24 */ /* 0x000fe4000f8e02ff */
[----:B------:R-:W-:-:S04]  /*0350*/  IMAD.WIDE.U32 R2, R7, UR4, R4 ;  /* 0x0000000407027c25 */ /* 0x000fc8000f8e0004 */
[----:B------:R-:W-:Y:S02]  /*0360*/  IMAD R7, R7, UR7, R0 ;  /* 0x0000000707077c24 */ /* 0x000fe4000f8e0200 */
[----:B------:R-:W-:Y:S02]  /*0370*/  IMAD.MOV.U32 R0, RZ, RZ, R2 ;  /* 0x000000ffff007224 */ /* 0x000fe400078e0002 */
[----:B------:R-:W-:Y:S01]  /*0380*/  IMAD.MOV.U32 R2, RZ, RZ, R10 ;  /* 0x000000ffff027224 */ /* 0x000fe200078e000a */
[----:B------:R-:W-:Y:S02]  /*0390*/  IADD3 R7, PT, PT, R3, R7, RZ ;  /* 0x0000000703077210 */ /* 0x000fe40007ffe0ff */
[----:B------:R-:W-:-:S07]  /*03a0*/  MOV R3, R11 ;  /* 0x0000000b00037202 */ /* 0x000fce0000000f00 */
.L_x_1:
[----:B------:R-:W-:Y:S02]  /*03b0*/  UIMAD UR6, UR7, UR4, URZ ;  /* 0x00000004070672a4 */ /* 0x000fe4000f8e02ff */
[----:B------:R-:W-:Y:S02]  /*03c0*/  UIMAD.WIDE.U32 UR8, UR4, UR4, URZ ;  /* 0x00000004040872a5 */ /* 0x000fe4000f8e00ff */
[----:B------:R-:W-:-:S04]  /*03d0*/  UIMAD UR6, UR7, UR4, UR6 ;  /* 0x00000004070672a4 */ /* 0x000fc8000f8e0206 */
[----:B------:R-:W-:Y:S01]  /*03e0*/  UIADD3 UR6, UPT, UPT, UR9, UR6, URZ ;  /* 0x0000000609067290 */ /* 0x000fe2000fffe0ff */
[----:B------:R-:W-:-:S05]  /*03f0*/  ISETP.LT.U32.AND P0, PT, R4, UR8, PT ;  /* 0x0000000804007c0c */ /* 0x000fca000bf01070 */
[----:B------:R-:W-:-:S05]  /*0400*/  IMAD.U32 R4, RZ, RZ, UR6 ;  /* 0x00000006ff047e24 */ /* 0x000fca000f8e00ff */
[----:B------:R-:W-:-:S13]  /*0410*/  ISETP.GT.U32.AND.EX P0, PT, R4, RZ, PT, P0 ;  /* 0x000000ff0400720c */ /* 0x000fda0003f04100 */
[----:B------:R-:W-:Y:S05]  /*0420*/  @!P0 EXIT ;  /* 0x000000000000894d */ /* 0x000fea0003800000 */
[----:B------:R-:W0:Y:S02]  /*0430*/  LDCU UR4, c[0x0][0x3a4] ;  /* 0x00007480ff0477ac */ /* 0x000e240008000800 */
[----:B0-----:R-:W-:-:S09]  /*0440*/  UISETP.NE.U32.AND UP0, UPT, UR4, URZ, UPT ;  /* 0x000000ff0400728c */ /* 0x001fd2000bf05070 */
[----:B------:R-:W-:Y:S05]  /*0450*/  BRA.U UP0, `(.L_x_2) ;  /* 0x0000000100547547 */ /* 0x000fea000b800000 */
[----:B------:R-:W0:Y:S02]  /*0460*/  LDCU UR4, c[0x0][0x3a0] ;  /* 0x00007400ff0477ac */ /* 0x000e240008000800 */
[----:B0-----:R-:W0:Y:S01]  /*0470*/  I2F.U32.RP R6, UR4 ;  /* 0x0000000400067d06 */ /* 0x001e220008209000 */
[----:B------:R-:W-:-:S07]  /*0480*/  ISETP.NE.U32.AND P1, PT, RZ, UR4, PT ;  /* 0x00000004ff007c0c */ /* 0x000fce000bf25070 */
[----:B0-----:R-:W0:Y:S02]  /*0490*/  MUFU.RCP R6, R6 ;  /* 0x0000000600067308 */ /* 0x001e240000001000 */
[----:B0-----:R-:W-:-:S06]  /*04a0*/  IADD3 R4, PT, PT, R6, 0xffffffe, RZ ;  /* 0x0ffffffe06047810 */ /* 0x001fcc0007ffe0ff */
[----:B------:R0:W1:Y:S02]  /*04b0*/  F2I.FTZ.U32.TRUNC.NTZ R5, R4 ;  /* 0x0000000400057305 */ /* 0x000064000021f000 */
[----:B0-----:R-:W-:Y:S02]  /*04c0*/  HFMA2 R4, -RZ, RZ, 0, 0 ;  /* 0x00000000ff047431 */ /* 0x001fe400000001ff */
[----:B-1----:R-:W-:-:S04]  /*04d0*/  IMAD.MOV R9, RZ, RZ, -R5 ;  /* 0x000000ffff097224 */ /* 0x002fc800078e0a05 */
[----:B------:R-:W-:-:S04]  /*04e0*/  IMAD R9, R9, UR4, RZ ;  /* 0x0000000409097c24 */ /* 0x000fc8000f8e02ff */
[----:B------:R-:W-:-:S06]  /*04f0*/  IMAD.HI.U32 R5, R5, R9, R4 ;  /* 0x0000000905057227 */ /* 0x000fcc00078e0004 */
[----:B------:R-:W-:-:S04]  /*0500*/  IMAD.HI.U32 R5, R5, R2, RZ ;  /* 0x0000000205057227 */ /* 0x000fc800078e00ff */
[----:B------:R-:W-:-:S04]  /*0510*/  IMAD.MOV R5, RZ, RZ, -R5 ;  /* 0x000000ffff057224 */ /* 0x000fc800078e0a05 */
[----:B------:R-:W-:Y:S02]  /*0520*/  IMAD R8, R5, UR4, R2 ;  /* 0x0000000405087c24 */ /* 0x000fe4000f8e0202 */
[----:B------:R-:W-:-:S03]  /*0530*/  IMAD.MOV.U32 R5, RZ, RZ, RZ ;  /* 0x000000ffff057224 */ /* 0x000fc600078e00ff */
[----:B------:R-:W-:-:S13]  /*0540*/  ISETP.GE.U32.AND P0, PT, R8, UR4, PT ;  /* 0x0000000408007c0c */ /* 0x000fda000bf06070 */
[----:B------:R-:W-:-:S04]  /*0550*/  @P0 IADD3 R8, PT, PT, R8, -UR4, RZ ;  /* 0x8000000408080c10 */ /* 0x000fc8000fffe0ff */
[----:B------:R-:W-:-:S13]  /*0560*/  ISETP.GE.U32.AND P0, PT, R8, UR4, PT ;  /* 0x0000000408007c0c */ /* 0x000fda000bf06070 */
[----:B------:R-:W-:Y:S01]  /*0570*/  @P0 VIADD R8, R8, -UR4 ;  /* 0x8000000408080c36 */ /* 0x000fe20008000000 */
[----:B------:R-:W-:-:S04]  /*0580*/  @!P1 LOP3.LUT R8, RZ, UR4, RZ, 0x33, !PT ;  /* 0x00000004ff089c12 */ /* 0x000fc8000f8e33ff */
[----:B------:R-:W-:Y:S01]  /*0590*/  MOV R4, R8 ;  /* 0x0000000800047202 */ /* 0x000fe20000000f00 */
[----:B------:R-:W-:Y:S06]  /*05a0*/  BRA `(.L_x_3) ;  /* 0x0000000000107947 */ /* 0x000fec0003800000 */
.L_x_2:
[----:B------:R-:W-:Y:S01]  /*05b0*/  MOV R6, R2 ;  /* 0x0000000200067202 */ /* 0x000fe20000000f00 */
[----:B------:R-:W-:Y:S01]  /*05c0*/  IMAD.MOV.U32 R9, RZ, RZ, R3 ;  /* 0x000000ffff097224 */ /* 0x000fe200078e0003 */
[----:B------:R-:W-:-:S07]  /*05d0*/  MOV R8, 0x5f0 ;  /* 0x000005f000087802 */ /* 0x000fce0000000f00 */
[----:B------:R-:W-:Y:S05]  /*05e0*/  CALL.REL.NOINC `($__internal_1_$__cuda_sm20_rem_u64) ;  /* 0x0000000800687944 */ /* 0x000fea0003c00000 */
.L_x_3:
[----:B------:R-:W0:Y:S01]  /*05f0*/  LDCU UR4, c[0x0][0x3a4] ;  /* 0x00007480ff0477ac */ /* 0x000e220008000800 */
[----:B------:R-:W-:Y:S01]  /*0600*/  BSSY.RECONVERGENT B0, `(.L_x_4) ;  /* 0x0000030000007945 */ /* 0x000fe20003800200 */
[----:B0-----:R-:W-:Y:S01]  /*0610*/  MOV R6, UR4 ;  /* 0x0000000400067c02 */ /* 0x001fe20008000f00 */
[----:B------:R-:W0:Y:S03]  /*0620*/  LDCU.64 UR4, c[0x0][0x358] ;  /* 0x00006b00ff0477ac */ /* 0x000e260008000a00 */
[----:B------:R-:W-:-:S04]  /*0630*/  LOP3.LUT R8, R7, R6, RZ, 0xfc, !PT ;  /* 0x0000000607087212 */ /* 0x000fc800078efcff */
[----:B------:R-:W-:-:S13]  /*0640*/  ISETP.NE.U32.AND P0, PT, R8, RZ, PT ;  /* 0x000000ff0800720c */ /* 0x000fda0003f05070 */
[----:B0-----:R-:W-:Y:S05]  /*0650*/  @P0 BRA `(.L_x_5) ;  /* 0x0000000000640947 */ /* 0x001fea0003800000 */
[----:B------:R-:W0:Y:S01]  /*0660*/  LDCU UR6, c[0x0][0x3a0] ;  /* 0x00007400ff0677ac */ /* 0x000e220008000800 */
[----:B------:R-:W-:Y:S02]  /*0670*/  HFMA2 R10, -RZ, RZ, 0, 0 ;  /* 0x00000000ff0a7431 */ /* 0x000fe400000001ff */
[----:B0-----:R-:W-:-:S04]  /*0680*/  IMAD.U32 R9, RZ, RZ, UR6 ;  /* 0x00000006ff097e24 */ /* 0x001fc8000f8e00ff */
[----:B------:R-:W0:Y:S01]  /*0690*/  I2F.U32.RP R7, R9 ;  /* 0x0000000900077306 */ /* 0x000e220000209000 */
[----:B------:R-:W-:-:S07]  /*06a0*/  ISETP.NE.U32.AND P2, PT, R9, RZ, PT ;  /* 0x000000ff0900720c */ /* 0x000fce0003f45070 */
[----:B0-----:R-:W0:Y:S02]  /*06b0*/  MUFU.RCP R7, R7 ;  /* 0x0000000700077308 */ /* 0x001e240000001000 */
[----:B0-----:R-:W-:Y:S02]  /*06c0*/  IADD3 R11, PT, PT, R7, 0xffffffe, RZ ;  /* 0x0ffffffe070b7810 */ /* 0x001fe40007ffe0ff */
[----:B------:R-:W-:-:S04]  /*06d0*/  MOV R7, RZ ;  /* 0x000000ff00077202 */ /* 0x000fc80000000f00 */
[----:B------:R-:W0:Y:S02]  /*06e0*/  F2I.FTZ.U32.TRUNC.NTZ R11, R11 ;  /* 0x0000000b000b7305 */ /* 0x000e24000021f000 */
[----:B0-----:R-:W-:-:S04]  /*06f0*/  IMAD R8, R11, R9, RZ ;  /* 0x000000090b087224 */ /* 0x001fc800078e02ff */
[----:B------:R-:W-:-:S04]  /*0700*/  IMAD.MOV R13, RZ, RZ, -R8 ;  /* 0x000000ffff0d7224 */ /* 0x000fc800078e0a08 */
[----:B------:R-:W-:-:S04]  /*0710*/  IMAD.HI.U32 R13, R11, R13, R10 ;  /* 0x0000000d0b0d7227 */ /* 0x000fc800078e000a */
[----:B------:R-:W-:Y:S02]  /*0720*/  IMAD.MOV.U32 R11, RZ, RZ, RZ ;  /* 0x000000ffff0b7224 */ /* 0x000fe400078e00ff */
[----:B------:R-:W-:-:S04]  /*0730*/  IMAD.HI.U32 R10, R13, R0, RZ ;  /* 0x000000000d0a7227 */ /* 0x000fc800078e00ff */
[----:B------:R-:W-:-:S04]  /*0740*/  IMAD.MOV R8, RZ, RZ, -R10 ;  /* 0x000000ffff087224 */ /* 0x000fc800078e0a0a */
[----:B------:R-:W-:-:S05]  /*0750*/  IMAD R8, R9, R8, R0 ;  /* 0x0000000809087224 */ /* 0x000fca00078e0200 */
[----:B------:R-:W-:-:S13]  /*0760*/  ISETP.GE.U32.AND P0, PT, R8, R9, PT ;  /* 0x000000090800720c */ /* 0x000fda0003f06070 */
[----:B------:R-:W-:Y:S01]  /*0770*/  @P0 IADD3 R8, PT, PT, R8, -R9, RZ ;  /* 0x8000000908080210 */ /* 0x000fe20007ffe0ff */
[----:B------:R-:W-:-:S03]  /*0780*/  @P0 VIADD R10, R10, 0x1 ;  /* 0x000000010a0a0836 */ /* 0x000fc60000000000 */
[----:B------:R-:W-:-:S13]  /*0790*/  ISETP.GE.U32.AND P1, PT, R8, R9, PT ;  /* 0x000000090800720c */ /* 0x000fda0003f26070 */
[----:B------:R-:W-:Y:S02]  /*07a0*/  @P1 IADD3 R10, PT, PT, R10, 0x1, RZ ;  /* 0x000000010a0a1810 */ /* 0x000fe40007ffe0ff */
[----:B------:R-:W-:-:S05]  /*07b0*/  @!P2 LOP3.LUT R10, RZ, R9, RZ, 0x33, !PT ;  /* 0x00000009ff0aa212 */ /* 0x000fca00078e33ff */
[----:B------:R-:W-:-:S04]  /*07c0*/  IMAD.MOV R8, RZ, RZ, -R10 ;  /* 0x000000ffff087224 */ /* 0x000fc800078e0a0a */
[----:B------:R-:W-:Y:S01]  /*07d0*/  IMAD R0, R9, R8, R0 ;  /* 0x0000000809007224 */ /* 0x000fe200078e0200 */
[----:B------:R-:W-:Y:S06]  /*07e0*/  BRA `(.L_x_6) ;  /* 0x0000000000447947 */ /* 0x000fec0003800000 */
.L_x_5:
[----:B------:R-:W0:Y:S01]  /*07f0*/  LDCU.64 UR6, c[0x0][0x3a0] ;  /* 0x00007400ff0677ac */ /* 0x000e220008000a00 */
[----:B------:R-:W-:Y:S02]  /*0800*/  MOV R6, 0x840 ;  /* 0x0000084000067802 */ /* 0x000fe40000000f00 */
[----:B0-----:R-:W-:Y:S01]  /*0810*/  MOV R10, UR6 ;  /* 0x00000006000a7c02 */ /* 0x001fe20008000f00 */
[----:B------:R-:W-:-:S07]  /*0820*/  IMAD.U32 R11, RZ, RZ, UR7 ;  /* 0x00000007ff0b7e24 */ /* 0x000fce000f8e00ff */
[----:B------:R-:W-:Y:S05]  /*0830*/  CALL.REL.NOINC `($__internal_0_$__cuda_sm20_div_u64) ;  /* 0x0000000000c47944 */ /* 0x000fea0003c00000 */
[----:B------:R-:W0:Y:S01]  /*0840*/  LDCU.64 UR6, c[0x0][0x3a0] ;  /* 0x00007400ff0677ac */ /* 0x000e220008000a00 */
[----:B------:R-:W-:Y:S02]  /*0850*/  IADD3 R8, P0, PT, RZ, -R10, RZ ;  /* 0x8000000aff087210 */ /* 0x000fe40007f1e0ff */
[----:B------:R-:W-:-:S03]  /*0860*/  MOV R13, R7 ;  /* 0x00000007000d7202 */ /* 0x000fc60000000f00 */
[----:B------:R-:W-:Y:S01]  /*0870*/  IMAD.X R12, RZ, RZ, ~R11, P0 ;  /* 0x000000ffff0c7224 */ /* 0x000fe200000e0e0b */
[----:B0-----:R-:W-:Y:S02]  /*0880*/  MOV R9, UR6 ;  /* 0x0000000600097c02 */ /* 0x001fe40008000f00 */
[----:B------:R-:W-:-:S03]  /*0890*/  MOV R6, UR7 ;  /* 0x0000000700067c02 */ /* 0x000fc60008000f00 */
[-C--:B------:R-:W-:Y:S02]  /*08a0*/  IMAD R15, R12, R9.reuse, RZ ;  /* 0x000000090c0f7224 */ /* 0x080fe400078e02ff */
[----:B------:R-:W-:Y:S02]  /*08b0*/  IMAD.MOV.U32 R12, RZ, RZ, R0 ;  /* 0x000000ffff0c7224 */ /* 0x000fe400078e0000 */
[C---:B------:R-:W-:Y:S02]  /*08c0*/  IMAD R15, R8.reuse, R6, R15 ;  /* 0x00000006080f7224 */ /* 0x040fe400078e020f */
[----:B------:R-:W-:-:S04]  /*08d0*/  IMAD.WIDE.U32 R12, R8, R9, R12 ;  /* 0x00000009080c7225 */ /* 0x000fc800078e000c */
[----:B------:R-:W-:Y:S01]  /*08e0*/  IMAD.MOV.U32 R0, RZ, RZ, R12 ;  /* 0x000000ffff007224 */ /* 0x000fe200078e000c */
[----:B------:R-:W-:-:S07]  /*08f0*/  IADD3 R7, PT, PT, R13, R15, RZ ;  /* 0x0000000f0d077210 */ /* 0x000fce0007ffe0ff */
.L_x_6:
[----:B------:R-:W-:Y:S05]  /*0900*/  BSYNC.RECONVERGENT B0 ;  /* 0x0000000000007941 */ /* 0x000fea0003800200 */
.L_x_4:
[----:B------:R-:W0:Y:S01]  /*0910*/  LDCU.128 UR8, c[0x0][0x380] ;  /* 0x00007000ff0877ac */ /* 0x000e220008000c00 */
[----:B------:R-:W-:Y:S01]  /*0920*/  MOV R13, R7 ;  /* 0x00000007000d7202 */ /* 0x000fe20000000f00 */
[-C--:B------:R-:W-:Y:S02]  /*0930*/  IMAD R15, R11, R9.reuse, RZ ;  /* 0x000000090b0f7224 */ /* 0x080fe400078e02ff */
[----:B------:R-:W-:Y:S02]  /*0940*/  IMAD.MOV.U32 R12, RZ, RZ, R0 ;  /* 0x000000ffff0c7224 */ /* 0x000fe400078e0000 */
[C---:B------:R-:W-:Y:S02]  /*0950*/  IMAD R15, R10.reuse, R6, R15 ;  /* 0x000000060a0f7224 */ /* 0x040fe400078e020f */
[----:B------:R-:W-:-:S04]  /*0960*/  IMAD.WIDE.U32 R12, R10, R9, R12 ;  /* 0x000000090a0c7225 */ /* 0x000fc800078e000c */
[----:B------:R-:W-:Y:S01]  /*0970*/  IMAD.IADD R13, R13, 0x1, R15 ;  /* 0x000000010d0d7824 */ /* 0x000fe200078e020f */
[----:B0-----:R-:W-:Y:S02]  /*0980*/  LEA R14, P1, R12, UR10, 0x3 ;  /* 0x0000000a0c0e7c11 */ /* 0x001fe4000f8218ff */
[----:B------:R-:W-:Y:S02]  /*0990*/  LEA R16, P0, R2, UR8, 0x3 ;  /* 0x0000000802107c11 */ /* 0x000fe4000f8018ff */
[----:B------:R-:W-:Y:S02]  /*09a0*/  LEA.HI.X R15, R12, UR11, R13, 0x3, P1 ;  /* 0x0000000b0c0f7c11 */ /* 0x000fe400088f1c0d */
[----:B------:R-:W-:Y:S01]  /*09b0*/  LEA.HI.X R17, R2, UR9, R3, 0x3, P0 ;  /* 0x0000000902117c11 */ /* 0x000fe200080f1c03 */
[----:B------:R-:W0:Y:S03]  /*09c0*/  LDCU.128 UR8, c[0x0][0x390] ;  /* 0x00007200ff0877ac */ /* 0x000e260008000c00 */
[----:B------:R-:W2:Y:S04]  /*09d0*/  LDG.E.64 R14, desc[UR4][R14.64] ;  /* 0x000000040e0e7981 */ /* 0x000ea8000c1e1b00 */
[----:B------:R-:W2:Y:S01]  /*09e0*/  LDG.E.64 R12, desc[UR4][R16.64] ;  /* 0x00000004100c7981 */ /* 0x000ea2000c1e1b00 */
[----:B------:R-:W-:-:S04]  /*09f0*/  IADD3 R19, P0, P1, R0, R2, -R4 ;  /* 0x0000000200137210 */ /* 0x000fc8000791e804 */
[--C-:B------:R-:W-:Y:S01]  /*0a00*/  IADD3.X R2, PT, PT, R7, R3, ~R5.reuse, P0, P1 ;  /* 0x0000000307027210 */ /* 0x100fe200007e2c05 */
[----:B------:R-:W-:-:S04]  /*0a10*/  IMAD.MOV.U32 R3, RZ, RZ, R5 ;  /* 0x000000ffff037224 */ /* 0x000fc800078e0005 */
[----:B------:R-:W-:Y:S01]  /*0a20*/  IMAD R0, R2, R9, RZ ;  /* 0x0000000902007224 */ /* 0x000fe200078e02ff */
[----:B------:R-:W-:-:S05]  /*0a30*/  MOV R2, R4 ;  /* 0x0000000400027202 */ /* 0x000fca0000000f00 */
[----:B------:R-:W-:-:S04]  /*0a40*/  IMAD.WIDE.U32 R2, R19, R9, R2 ;  /* 0x0000000913027225 */ /* 0x000fc800078e0002 */
[----:B------:R-:W-:Y:S01]  /*0a50*/  IMAD R19, R19, R6, R0 ;  /* 0x0000000613137224 */ /* 0x000fe200078e0200 */
[----:B------:R-:W-:-:S04]  /*0a60*/  MOV R5, R11 ;  /* 0x0000000b00057202 */ /* 0x000fc80000000f00 */
[----:B------:R-:W-:Y:S01]  /*0a70*/  IADD3 R0, PT, PT, R3, R19, RZ ;  /* 0x0000001303007210 */ /* 0x000fe20007ffe0ff */
[----:B------:R-:W-:-:S04]  /*0a80*/  IMAD.MOV.U32 R4, RZ, RZ, R10 ;  /* 0x000000ffff047224 */ /* 0x000fc800078e000a */
[----:B0-----:R-:W-:Y:S02]  /*0a90*/  IMAD R3, R0, UR10, RZ ;  /* 0x0000000a00037c24 */ /* 0x001fe4000f8e02ff */
[----:B------:R-:W-:-:S04]  /*0aa0*/  IMAD.WIDE.U32 R4, R2, UR10, R4 ;  /* 0x0000000a02047c25 */ /* 0x000fc8000f8e0004 */
[----:B------:R-:W-:Y:S01]  /*0ab0*/  IMAD R7, R2, UR11, R3 ;  /* 0x0000000b02077c24 */ /* 0x000fe2000f8e0203 */
[----:B------:R-:W-:-:S03]  /*0ac0*/  LEA R6, P0, R4, UR8, 0x3 ;  /* 0x0000000804067c11 */ /* 0x000fc6000f8018ff */
[----:B------:R-:W-:-:S05]  /*0ad0*/  IMAD.IADD R5, R5, 0x1, R7 ;  /* 0x0000000105057824 */ /* 0x000fca00078e0207 */
[----:B------:R-:W-:Y:S01]  /*0ae0*/  LEA.HI.X R7, R4, UR9, R5, 0x3, P0 ;  /* 0x0000000904077c11 */ /* 0x000fe200080f1c05 */
[-C--:B--2---:R-:W-:Y:S02]  /*0af0*/  IMAD R9, R15, R12.reuse, RZ ;  /* 0x0000000c0f097224 */ /* 0x084fe400078e02ff */
[----:B------:R-:W-:-:S04]  /*0b00*/  IMAD.WIDE.U32 R2, R14, R12, RZ ;  /* 0x0000000c0e027225 */ /* 0x000fc800078e00ff */
[----:B------:R-:W-:-:S05]  /*0b10*/  IMAD R9, R13, R14, R9 ;  /* 0x0000000e0d097224 */ /* 0x000fca00078e0209 */
[----:B------:R-:W-:-:S05]  /*0b20*/  IADD3 R3, PT, PT, R3, R9, RZ ;  /* 0x0000000903037210 */ /* 0x000fca0007ffe0ff */
[----:B------:R-:W-:Y:S01]  /*0b30*/  STG.E.64 desc[UR4][R6.64], R2 ;  /* 0x0000000206007986 */ /* 0x000fe2000c101b04 */
[----:B------:R-:W-:Y:S05]  /*0b40*/  EXIT ;  /* 0x000000000000794d */ /* 0x000fea0003800000 */
        .weak           $__internal_0_$__cuda_sm20_div_u64
        .type           $__internal_0_$__cuda_sm20_div_u64,@function
        .size           $__internal_0_$__cuda_sm20_div_u64,($__internal_1_$__cuda_sm20_rem_u64 - $__internal_0_$__cuda_sm20_div_u64)
$__internal_0_$__cuda_sm20_div_u64:
[----:B------:R-:W0:Y:S08]  /*0b50*/  I2F.U64.RP R14, R10 ;  /* 0x0000000a000e7312 */ /* 0x000e300000309000 */
[----:B0-----:R-:W0:Y:S02]  /*0b60*/  MUFU.RCP R14, R14 ;  /* 0x0000000e000e7308 */ /* 0x001e240000001000 */
[----:B0-----:R-:W-:-:S06]  /*0b70*/  VIADD R8, R14, 0x1ffffffe ;  /* 0x1ffffffe0e087836 */ /* 0x001fcc0000000000 */
[----:B------:R-:W0:Y:S02]  /*0b80*/  F2I.U64.TRUNC R8, R8 ;  /* 0x0000000800087311 */ /* 0x000e24000020d800 */
[----:B0-----:R-:W-:-:S04]  /*0b90*/  IMAD.WIDE.U32 R12, R8, R10, RZ ;  /* 0x0000000a080c7225 */ /* 0x001fc800078e00ff */
[----:B------:R-:W-:Y:S01]  /*0ba0*/  IMAD R13, R8, R11, R13 ;  /* 0x0000000b080d7224 */ /* 0x000fe200078e020d */
[----:B------:R-:W-:-:S03]  /*0bb0*/  IADD3 R15, P0, PT, RZ, -R12, RZ ;  /* 0x8000000cff0f7210 */ /* 0x000fc60007f1e0ff */
[----:B------:R-:W-:Y:S02]  /*0bc0*/  IMAD R13, R9, R10, R13 ;  /* 0x0000000a090d7224 */ /* 0x000fe400078e020d */
[----:B------:R-:W-:-:S03]  /*0bd0*/  IMAD.HI.U32 R12, R8, R15, RZ ;  /* 0x0000000f080c7227 */ /* 0x000fc600078e00ff */
[----:B------:R-:W-:Y:S01]  /*0be0*/  IADD3.X R17, PT, PT, RZ, ~R13, RZ, P0, !PT ;  /* 0x8000000dff117210 */ /* 0x000fe200007fe4ff */
[----:B------:R-:W-:-:S04]  /*0bf0*/  IMAD.MOV.U32 R13, RZ, RZ, R8 ;  /* 0x000000ffff0d7224 */ /* 0x000fc800078e0008 */
[----:B------:R-:W-:-:S04]  /*0c00*/  IMAD.WIDE.U32 R12, P0, R8, R17, R12 ;  /* 0x00000011080c7225 */ /* 0x000fc8000780000c */
[C---:B------:R-:W-:Y:S02]  /*0c10*/  IMAD R19, R9.reuse, R17, RZ ;  /* 0x0000001109137224 */ /* 0x040fe400078e02ff */
[----:B------:R-:W-:-:S04]  /*0c20*/  IMAD.HI.U32 R12, P1, R9, R15, R12 ;  /* 0x0000000f090c7227 */ /* 0x000fc8000782000c */
[----:B------:R-:W-:Y:S01]  /*0c30*/  IMAD.HI.U32 R17, R9, R17, RZ ;  /* 0x0000001109117227 */ /* 0x000fe200078e00ff */
[----:B------:R-:W-:-:S04]  /*0c40*/  IADD3 R13, P2, PT, R19, R12, RZ ;  /* 0x0000000c130d7210 */ /* 0x000fc80007f5e0ff */
[----:B------:R-:W-:Y:S01]  /*0c50*/  IADD3.X R12, PT, PT, R17, R9, RZ, P0, !PT ;  /* 0x00000009110c7210 */ /* 0x000fe200007fe4ff */
[----:B------:R-:W-:-:S03]  /*0c60*/  IMAD.WIDE.U32 R8, R13, R10, RZ ;  /* 0x0000000a0d087225 */ /* 0x000fc600078e00ff */
[----:B------:R-:W-:Y:S01]  /*0c70*/  IADD3.X R15, PT, PT, RZ, RZ, R12, P2, P1 ;  /* 0x000000ffff0f7210 */ /* 0x000fe200017e240c */
[----:B------:R-:W-:Y:S01]  /*0c80*/  IMAD R9, R13, R11, R9 ;  /* 0x0000000b0d097224 */ /* 0x000fe200078e0209 */
[----:B------:R-:W-:-:S03]  /*0c90*/  IADD3 R17, P0, PT, RZ, -R8, RZ ;  /* 0x80000008ff117210 */ /* 0x000fc60007f1e0ff */
[----:B------:R-:W-:Y:S02]  /*0ca0*/  IMAD R9, R15, R10, R9 ;  /* 0x0000000a0f097224 */ /* 0x000fe400078e0209 */
[----:B------:R-:W-:-:S04]  /*0cb0*/  IMAD.HI.U32 R12, R13, R17, RZ ;  /* 0x000000110d0c7227 */ /* 0x000fc800078e00ff */
[----:B------:R-:W-:Y:S02]  /*0cc0*/  IMAD.X R8, RZ, RZ, ~R9, P0 ;  /* 0x000000ffff087224 */ /* 0x000fe400000e0e09 */
[----:B------:R-:W-:Y:S02]  /*0cd0*/  IMAD.MOV.U32 R9, RZ, RZ, RZ ;  /* 0x000000ffff097224 */ /* 0x000fe400078e00ff */
[----:B------:R-:W-:-:S04]  /*0ce0*/  IMAD.WIDE.U32 R12, P0, R13, R8, R12 ;  /* 0x000000080d0c7225 */ /* 0x000fc8000780000c */
[C---:B------:R-:W-:Y:S02]  /*0cf0*/  IMAD R14, R15.reuse, R8, RZ ;  /* 0x000000080f0e7224 */ /* 0x040fe400078e02ff */
[----:B------:R-:W-:-:S04]  /*0d00*/  IMAD.HI.U32 R13, P1, R15, R17, R12 ;  /* 0x000000110f0d7227 */ /* 0x000fc8000782000c */
[----:B------:R-:W-:Y:S01]  /*0d10*/  IMAD.HI.U32 R8, R15, R8, RZ ;  /* 0x000000080f087227 */ /* 0x000fe200078e00ff */
[----:B------:R-:W-:-:S04]  /*0d20*/  IADD3 R13, P2, PT, R14, R13, RZ ;  /* 0x0000000d0e0d7210 */ /* 0x000fc80007f5e0ff */
[----:B------:R-:W-:Y:S01]  /*0d30*/  IADD3.X R15, PT, PT, R8, R15, RZ, P0, !PT ;  /* 0x0000000f080f7210 */ /* 0x000fe200007fe4ff */
[----:B------:R-:W-:-:S03]  /*0d40*/  IMAD.HI.U32 R8, R13, R0, RZ ;  /* 0x000000000d087227 */ /* 0x000fc600078e00ff */
[----:B------:R-:W-:Y:S01]  /*0d50*/  IADD3.X R15, PT, PT, RZ, RZ, R15, P2, P1 ;  /* 0x000000ffff0f7210 */ /* 0x000fe200017e240f */
[----:B------:R-:W-:-:S04]  /*0d60*/  IMAD.WIDE.U32 R8, R13, R7, R8 ;  /* 0x000000070d087225 */ /* 0x000fc800078e0008 */
[C---:B------:R-:W-:Y:S02]  /*0d70*/  IMAD R13, R15.reuse, R7, RZ ;  /* 0x000000070f0d7224 */ /* 0x040fe400078e02ff */
[----:B------:R-:W-:-:S04]  /*0d80*/  IMAD.HI.U32 R8, P0, R15, R0, R8 ;  /* 0x000000000f087227 */ /* 0x000fc80007800008 */
[----:B------:R-:W-:Y:S01]  /*0d90*/  IMAD.HI.U32 R12, R15, R7, RZ ;  /* 0x000000070f0c7227 */ /* 0x000fe200078e00ff */
[----:B------:R-:W-:-:S04]  /*0da0*/  IADD3 R13, P1, PT, R13, R8, RZ ;  /* 0x000000080d0d7210 */ /* 0x000fc80007f3e0ff */
[----:B------:R-:W-:Y:S01]  /*0db0*/  IADD3.X R12, PT, PT, R12, RZ, RZ, P0, !PT ;  /* 0x000000ff0c0c7210 */ /* 0x000fe200007fe4ff */
[----:B------:R-:W-:-:S04]  /*0dc0*/  IMAD.WIDE.U32 R8, R13, R10, RZ ;  /* 0x0000000a0d087225 */ /* 0x000fc800078e00ff */
[----:B------:R-:W-:Y:S01]  /*0dd0*/  IMAD.X R15, RZ, RZ, R12, P1 ;  /* 0x000000ffff0f7224 */ /* 0x000fe200008e060c */
[----:B------:R-:W-:Y:S01]  /*0de0*/  IADD3 R17, P1, PT, -R8, R0, RZ ;  /* 0x0000000008117210 */ /* 0x000fe20007f3e1ff */
[----:B------:R-:W-:-:S03]  /*0df0*/  IMAD R9, R13, R11, R9 ;  /* 0x0000000b0d097224 */ /* 0x000fc600078e0209 */
[-C--:B------:R-:W-:Y:S01]  /*0e00*/  ISETP.GE.U32.AND P0, PT, R17, R10.reuse, PT ;  /* 0x0000000a1100720c */ /* 0x080fe20003f06070 */
[----:B------:R-:W-:Y:S01]  /*0e10*/  IMAD R8, R15, R10, R9 ;  /* 0x0000000a0f087224 */ /* 0x000fe200078e0209 */
[----:B------:R-:W-:-:S04]  /*0e20*/  IADD3 R9, P2, PT, -R10, R17, RZ ;  /* 0x000000110a097210 */ /* 0x000fc80007f5e1ff */
[----:B------:R-:W-:Y:S02]  /*0e30*/  IADD3.X R16, PT, PT, ~R8, R7, RZ, P1, !PT ;  /* 0x0000000708107210 */ /* 0x000fe40000ffe5ff */
[----:B------:R-:W-:Y:S02]  /*0e40*/  IADD3 R8, P1, PT, R13, 0x1, RZ ;  /* 0x000000010d087810 */ /* 0x000fe40007f3e0ff */
[C---:B------:R-:W-:Y:S01]  /*0e50*/  ISETP.GE.U32.AND.EX P0, PT, R16.reuse, R11, PT, P0 ;  /* 0x0000000b1000720c */ /* 0x040fe20003f06100 */
[----:B------:R-:W-:Y:S01]  /*0e60*/  IMAD.X R14, R16, 0x1, ~R11, P2 ;  /* 0x00000001100e7824 */ /* 0x000fe200010e0e0b */
[----:B------:R-:W-:Y:S02]  /*0e70*/  IADD3.X R12, PT, PT, RZ, R15, RZ, P1, !PT ;  /* 0x0000000fff0c7210 */ /* 0x000fe40000ffe4ff */
[----:B------:R-:W-:Y:S02]  /*0e80*/  SEL R9, R9, R17, P0 ;  /* 0x0000001109097207 */ /* 0x000fe40000000000 */
[----:B------:R-:W-:-:S02]  /*0e90*/  SEL R13, R8, R13, P0 ;  /* 0x0000000d080d7207 */ /* 0x000fc40000000000 */
[----:B------:R-:W-:Y:S02]  /*0ea0*/  SEL R14, R14, R16, P0 ;  /* 0x000000100e0e7207 */ /* 0x000fe40000000000 */
[----:B------:R-:W-:Y:S02]  /*0eb0*/  SEL R12, R12, R15, P0 ;  /* 0x0000000f0c0c7207 */ /* 0x000fe40000000000 */
[----:B------:R-:W-:Y:S02]  /*0ec0*/  ISETP.GE.U32.AND P0, PT, R9, R10, PT ;  /* 0x0000000a0900720c */ /* 0x000fe40003f06070 */
[----:B------:R-:W-:Y:S02]  /*0ed0*/  IADD3 R8, P2, PT, R13, 0x1, RZ ;  /* 0x000000010d087810 */ /* 0x000fe40007f5e0ff */
[----:B------:R-:W-:Y:S02]  /*0ee0*/  ISETP.NE.U32.AND P1, PT, R10, RZ, PT ;  /* 0x000000ff0a00720c */ /* 0x000fe40003f25070 */
[----:B------:R-:W-:-:S02]  /*0ef0*/  ISETP.GE.U32.AND.EX P0, PT, R14, R11, PT, P0 ;  /* 0x0000000b0e00720c */ /* 0x000fc40003f06100 */
[-C--:B------:R-:W-:Y:S02]  /*0f00*/  IADD3.X R9, PT, PT, RZ, R12.reuse, RZ, P2, !PT ;  /* 0x0000000cff097210 */ /* 0x080fe400017fe4ff */
[----:B------:R-:W-:Y:S02]  /*0f10*/  ISETP.NE.AND.EX P1, PT, R11, RZ, PT, P1 ;  /* 0x000000ff0b00720c */ /* 0x000fe40003f25310 */
[----:B------:R-:W-:Y:S01]  /*0f20*/  SEL R11, R9, R12, P0 ;  /* 0x0000000c090b7207 */ /* 0x000fe20000000000 */
[----:B------:R-:W-:Y:S01]  /*0f30*/  HFMA2 R9, -RZ, RZ, 0, 0 ;  /* 0x00000000ff097431 */ /* 0x000fe200000001ff */
[----:B------:R-:W-:Y:S01]  /*0f40*/  SEL R10, R8, R13, P0 ;  /* 0x0000000d080a7207 */ /* 0x000fe20000000000 */
[----:B------:R-:W-:Y:S01]  /*0f50*/  IMAD.MOV.U32 R8, RZ, RZ, R6 ;  /* 0x000000ffff087224 */ /* 0x000fe200078e0006 */
[----:B------:R-:W-:Y:S02]  /*0f60*/  SEL R11, R11, 0xffffffff, P1 ;  /* 0xffffffff0b0b7807 */ /* 0x000fe40000800000 */
[----:B------:R-:W-:Y:S01]  /*0f70*/  SEL R10, R10, 0xffffffff, P1 ;  /* 0xffffffff0a0a7807 */ /* 0x000fe20000800000 */
[----:B------:R-:W-:Y:S06]  /*0f80*/  RET.REL.NODEC R8 `(_Z18per_element_kernelPlS_S_ll) ;  /* 0xfffffff0081c7950 */ /* 0x000fec0003c3ffff */
        .weak           $__internal_1_$__cuda_sm20_rem_u64
        .type           $__internal_1_$__cuda_sm20_rem_u64,@function
        .size           $__internal_1_$__cuda_sm20_rem_u64,(.L_x_27 - $__internal_1_$__cuda_sm20_rem_u64)
$__internal_1_$__cuda_sm20_rem_u64:
[----:B------:R-:W0:Y:S01]  /*0f90*/  LDCU.64 UR4, c[0x0][0x3a0] ;  /* 0x00007400ff0477ac */ /* 0x000e220008000a00 */
[----:B------:R-:W1:Y:S01]  /*0fa0*/  LDC.64 R4, c[0x0][0x3a0] ;  /* 0x0000e800ff047b82 */ /* 0x000e620000000a00 */
[----:B0-----:R-:W0:Y:S08]  /*0fb0*/  I2F.U64.RP R14, UR4 ;  /* 0x00000004000e7d12 */ /* 0x001e300008309000 */
[----:B0-----:R-:W0:Y:S02]  /*0fc0*/  MUFU.RCP R14, R14 ;  /* 0x0000000e000e7308 */ /* 0x001e240000001000 */
[----:B0-----:R-:W-:-:S06]  /*0fd0*/  IADD3 R10, PT, PT, R14, 0x1ffffffe, RZ ;  /* 0x1ffffffe0e0a7810 */ /* 0x001fcc0007ffe0ff */
[----:B------:R-:W1:Y:S02]  /*0fe0*/  F2I.U64.TRUNC R10, R10 ;  /* 0x0000000a000a7311 */ /* 0x000e64000020d800 */
[----:B-1----:R-:W-:-:S04]  /*0ff0*/  IMAD.WIDE.U32 R12, R10, R4, RZ ;  /* 0x000000040a0c7225 */ /* 0x002fc800078e00ff */
[----:B------:R-:W-:Y:S01]  /*1000*/  IMAD R13, R10, R5, R13 ;  /* 0x000000050a0d7224 */ /* 0x000fe200078e020d */
[----:B------:R-:W-:-:S03]  /*1010*/  IADD3 R15, P0, PT, RZ, -R12, RZ ;  /* 0x8000000cff0f7210 */ /* 0x000fc60007f1e0ff */
[----:B------:R-:W-:Y:S02]  /*1020*/  IMAD R13, R11, R4, R13 ;  /* 0x000000040b0d7224 */ /* 0x000fe400078e020d */
[----:B------:R-:W-:-:S04]  /*1030*/  IMAD.HI.U32 R12, R10, R15, RZ ;  /* 0x0000000f0a0c7227 */ /* 0x000fc800078e00ff */
[----:B------:R-:W-:Y:S01]  /*1040*/  IMAD.X R17, RZ, RZ, ~R13, P0 ;  /* 0x000000ffff117224 */ /* 0x000fe200000e0e0d */
[----:B------:R-:W-:-:S03]  /*1050*/  MOV R13, R10 ;  /* 0x0000000a000d7202 */ /* 0x000fc60000000f00 */
[-C--:B------:R-:W-:Y:S02]  /*1060*/  IMAD R19, R11, R17.reuse, RZ ;  /* 0x000000110b137224 */ /* 0x080fe400078e02ff */
[----:B------:R-:W-:-:S04]  /*1070*/  IMAD.WIDE.U32 R12, P0, R10, R17, R12 ;  /* 0x000000110a0c7225 */ /* 0x000fc8000780000c */
[----:B------:R-:W-:-:S04]  /*1080*/  IMAD.HI.U32 R17, R11, R17, RZ ;  /* 0x000000110b117227 */ /* 0x000fc800078e00ff */
[----:B------:R-:W-:-:S05]  /*1090*/  IMAD.HI.U32 R12, P1, R11, R15, R12 ;  /* 0x0000000f0b0c7227 */ /* 0x000fca000782000c */
[----:B------:R-:W-:Y:S02]  /*10a0*/  IADD3 R13, P2, PT, R19, R12, RZ ;  /* 0x0000000c130d7210 */ /* 0x000fe40007f5e0ff */
[----:B------:R-:W-:-:S03]  /*10b0*/  IADD3.X R12, PT, PT, R17, R11, RZ, P0, !PT ;  /* 0x0000000b110c7210 */ /* 0x000fc600007fe4ff */
[----:B------:R-:W-:Y:S01]  /*10c0*/  IMAD.WIDE.U32 R10, R13, R4, RZ ;  /* 0x000000040d0a7225 */ /* 0x000fe200078e00ff */
[----:B------:R-:W-:-:S03]  /*10d0*/  IADD3.X R15, PT, PT, RZ, RZ, R12, P2, P1 ;  /* 0x000000ffff0f7210 */ /* 0x000fc600017e240c */
[----:B------:R-:W-:Y:S01]  /*10e0*/  IMAD R11, R13, R5, R11 ;  /* 0x000000050d0b7224 */ /* 0x000fe200078e020b */
[----:B------:R-:W-:-:S03]  /*10f0*/  IADD3 R17, P0, PT, RZ, -R10, RZ ;  /* 0x8000000aff117210 */ /* 0x000fc60007f1e0ff */
[----:B------:R-:W-:Y:S02]  /*1100*/  IMAD R11, R15, R4, R11 ;  /* 0x000000040f0b7224 */ /* 0x000fe400078e020b */
[----:B------:R-:W-:-:S04]  /*1110*/  IMAD.HI.U32 R12, R13, R17, RZ ;  /* 0x000000110d0c7227 */ /* 0x000fc800078e00ff */
[----:B------:R-:W-:Y:S02]  /*1120*/  IMAD.X R10, RZ, RZ, ~R11, P0 ;  /* 0x000000ffff0a7224 */ /* 0x000fe400000e0e0b */
[----:B------:R-:W-:Y:S02]  /*1130*/  HFMA2 R11, -RZ, RZ, 0, 0 ;  /* 0x00000000ff0b7431 */ /* 0x000fe400000001ff */
        /* <DEDUP_REMOVED lines=12> */
[----:B------:R-:W-:-:S03]  /*1200*/  IADD3 R13, P1, PT, R13, R10, RZ ;  /* 0x0000000a0d0d7210 */ /* 0x000fc60007f3e0ff */
[----:B------:R-:W-:Y:S02]  /*1210*/  IMAD.X R12, RZ, RZ, R12, P0 ;  /* 0x000000ffff0c7224 */ /* 0x000fe400000e060c */
[----:B------:R-:W-:-:S03]  /*1220*/  IMAD.WIDE.U32 R10, R13, R4, RZ ;  /* 0x000000040d0a7225 */ /* 0x000fc600078e00ff */
[----:B------:R-:W-:Y:S01]  /*1230*/  IADD3.X R15, PT, PT, RZ, R12, RZ, P1, !PT ;  /* 0x0000000cff0f7210 */ /* 0x000fe20000ffe4ff */
[----:B------:R-:W-:Y:S01]  /*1240*/  IMAD R13, R13, R5, R11 ;  /* 0x000000050d0d7224 */ /* 0x000fe200078e020b */
[----:B------:R-:W-:-:S03]  /*1250*/  IADD3 R17, P1, PT, -R10, R6, RZ ;  /* 0x000000060a117210 */ /* 0x000fc60007f3e1ff */
[-C--:B------:R-:W-:Y:S01]  /*1260*/  IMAD R6, R15, R4.reuse, R13 ;  /* 0x000000040f067224 */ /* 0x080fe200078e020d */
[----:B------:R-:W-:-:S04]  /*1270*/  ISETP.GE.U32.AND P0, PT, R17, R4, PT ;  /* 0x000000041100720c */ /* 0x000fc80003f06070 */
[----:B------:R-:W-:Y:S02]  /*1280*/  IADD3.X R6, PT, PT, ~R6, R9, RZ, P1, !PT ;  /* 0x0000000906067210 */ /* 0x000fe40000ffe5ff */
[----:B------:R-:W-:Y:S02]  /*1290*/  IADD3 R11, P1, PT, R17, -R4, RZ ;  /* 0x80000004110b7210 */ /* 0x000fe40007f3e0ff */
[----:B------:R-:W-:-:S03]  /*12a0*/  ISETP.GE.U32.AND.EX P0, PT, R6, R5, PT, P0 ;  /* 0x000000050600720c */ /* 0x000fc60003f06100 */
[----:B------:R-:W-:Y:S01]  /*12b0*/  IMAD.X R10, R6, 0x1, ~R5, P1 ;  /* 0x00000001060a7824 */ /* 0x000fe200008e0e05 */
[----:B------:R-:W-:Y:S02]  /*12c0*/  SEL R11, R11, R17, P0 ;  /* 0x000000110b0b7207 */ /* 0x000fe40000000000 */
[----:B------:R-:W-:Y:S02]  /*12d0*/  ISETP.NE.U32.AND P1, PT, R4, RZ, PT ;  /* 0x000000ff0400720c */ /* 0x000fe40003f25070 */
[----:B------:R-:W-:Y:S02]  /*12e0*/  SEL R10, R10, R6, P0 ;  /* 0x000000060a0a7207 */ /* 0x000fe40000000000 */
[CC--:B------:R-:W-:Y:S02]  /*12f0*/  ISETP.GE.U32.AND P0, PT, R11.reuse, R4.reuse, PT ;  /* 0x000000040b00720c */ /* 0x0c0fe40003f06070 */
[----:B------:R-:W-:Y:S02]  /*1300*/  IADD3 R6, P2, PT, R11, -R4, RZ ;  /* 0x800000040b067210 */ /* 0x000fe40007f5e0ff */
[----:B------:R-:W-:-:S02]  /*1310*/  ISETP.GE.U32.AND.EX P0, PT, R10, R5, PT, P0 ;  /* 0x000000050a00720c */ /* 0x000fc40003f06100 */
[----:B------:R-:W-:Y:S02]  /*1320*/  IADD3.X R9, PT, PT, R10, ~R5, RZ, P2, !PT ;  /* 0x800000050a097210 */ /* 0x000fe400017fe4ff */
[----:B------:R-:W-:Y:S02]  /*1330*/  ISETP.NE.AND.EX P1, PT, R5, RZ, PT, P1 ;  /* 0x000000ff0500720c */ /* 0x000fe40003f25310 */
[----:B------:R-:W-:Y:S02]  /*1340*/  SEL R5, R9, R10, P0 ;  /* 0x0000000a09057207 */ /* 0x000fe40000000000 */
[----:B------:R-:W-:Y:S02]  /*1350*/  MOV R9, 0x0 ;  /* 0x0000000000097802 */ /* 0x000fe40000000f00 */
[----:B------:R-:W-:Y:S02]  /*1360*/  SEL R4, R6, R11, P0 ;  /* 0x0000000b06047207 */ /* 0x000fe40000000000 */
[----:B------:R-:W-:-:S02]  /*1370*/  SEL R5, R5, 0xffffffff, P1 ;  /* 0xffffffff05057807 */ /* 0x000fc40000800000 */
[----:B------:R-:W-:Y:S01]  /*1380*/  SEL R4, R4, 0xffffffff, P1 ;  /* 0xffffffff04047807 */ /* 0x000fe20000800000 */
[----:B------:R-:W-:Y:S06]  /*1390*/  RET.REL.NODEC R8 `(_Z18per_element_kernelPlS_S_ll) ;  /* 0xffffffec08187950 */ /* 0x000fec0003c3ffff */
.L_x_7:
[----:B------:R-:W-:-:S00]  /*13a0*/  BRA `(.L_x_7) ;  /* 0xfffffffc00fc7947 */ /* 0x000fc0000383ffff */
[----:B------:R-:W-:-:S00]  /*13b0*/  NOP ;  /* 0x0000000000007918 */ /* 0x000fc00000000000 */
        /* <DEDUP_REMOVED lines=12> */
.L_x_27:


//--------------------- .text._Z20per_column_AB_kernelPlS_S_ll --------------------------
	.section	.text._Z20per_column_AB_kernelPlS_S_ll,"ax",@progbits
	.align	128
        .global         _Z20per_column_AB_kernelPlS_S_ll
        .type           _Z20per_column_AB_kernelPlS_S_ll,@function
        .size           _Z20per_column_AB_kernelPlS_S_ll,(.L_x_28 - _Z20per_column_AB_kernelPlS_S_ll)
        .other          _Z20per_column_AB_kernelPlS_S_ll,@"STO_CUDA_ENTRY STV_DEFAULT"
_Z20per_column_AB_kernelPlS_S_ll:
.text._Z20per_column_AB_kernelPlS_S_ll:
[----:B------:R-:W-:Y:S01]  /*0000*/  LDC R1, c[0x0][0x37c] ;  /* 0x0000df00ff017b82 */ /* 0x000fe20000000800 */
[----:B------:R-:W0:Y:S01]  /*0010*/  S2R R4, SR_CTAID.X ;  /* 0x0000000000047919 */ /* 0x000e220000002500 */
[----:B------:R-:W1:Y:S01]  /*0020*/  LDCU.64 UR16, c[0x0][0x3a0] ;  /* 0x00007400ff1077ac */ /* 0x000e620008000a00 */
[----:B------:R-:W0:Y:S01]  /*0030*/  S2R R3, SR_TID.X ;  /* 0x0000000000037919 */ /* 0x000e220000002100 */
[----:B------:R-:W2:Y:S01]  /*0040*/  LDCU UR5, c[0x0][0x364] ;  /* 0x00006c80ff0577ac */ /* 0x000ea20008000800 */
[----:B------:R-:W2:Y:S01]  /*0050*/  S2R R5, SR_TID.Y ;  /* 0x0000000000057919 */ /* 0x000ea20000002200 */
[----:B------:R-:W0:Y:S01]  /*0060*/  LDCU UR6, c[0x0][0x360] ;  /* 0x00006c00ff0677ac */ /* 0x000e220008000800 */
[----:B-1----:R-:W-:Y:S02]  /*0070*/  UIMAD UR4, UR17, UR16, URZ ;  /* 0x00000010110472a4 */ /* 0x002fe4000f8e02ff */
[----:B------:R-:W-:Y:S02]  /*0080*/  UIMAD.WIDE.U32 UR8, UR16, UR16, URZ ;  /* 0x00000010100872a5 */ /* 0x000fe4000f8e00ff */
[----:B------:R-:W-:-:S04]  /*0090*/  UIMAD UR4, UR16, UR17, UR4 ;  /* 0x00000011100472a4 */ /* 0x000fc8000f8e0204 */
[----:B------:R-:W-:-:S06]  /*00a0*/  UIADD3 UR4, UPT, UPT, UR9, UR4, URZ ;  /* 0x0000000409047290 */ /* 0x000fcc000fffe0ff */
[----:B------:R-:W-:Y:S01]  /*00b0*/  MOV R0, UR4 ;  /* 0x0000000400007c02 */ /* 0x000fe20008000f00 */
[----:B0-----:R-:W-:-:S04]  /*00c0*/  IMAD R4, R4, UR6, R3 ;  /* 0x0000000604047c24 */ /* 0x001fc8000f8e0203 */
[----:B--2---:R-:W-:-:S05]  /*00d0*/  IMAD R4, R4, UR5, R5 ;  /* 0x0000000504047c24 */ /* 0x004fca000f8e0205 */
[----:B------:R-:W-:-:S04]  /*00e0*/  ISETP.LT.U32.AND P0, PT, R4, UR8, PT ;  /* 0x0000000804007c0c */ /* 0x000fc8000bf01070 */
[----:B------:R-:W-:-:S13]  /*00f0*/  ISETP.GT.U32.AND.EX P0, PT, R0, RZ, PT, P0 ;  /* 0x000000ff0000720c */ /* 0x000fda0003f04100 */
[----:B------:R-:W-:Y:S05]  /*0100*/  @!P0 EXIT ;  /* 0x000000000000894d */ /* 0x000fea0003800000 */
[----:B------:R-:W-:-:S09]  /*0110*/  UISETP.NE.U32.AND UP0, UPT, UR17, URZ, UPT ;  /* 0x000000ff1100728c */ /* 0x000fd2000bf05070 */
[----:B------:R-:W-:Y:S05]  /*0120*/  BRA.U UP0, `(.L_x_8) ;  /* 0x00000001005c7547 */ /* 0x000fea000b800000 */
[----:B------:R-:W0:Y:S01]  /*0130*/  I2F.U32.RP R0, UR16 ;  /* 0x0000001000007d06 */ /* 0x000e220008209000 */
[----:B------:R-:W-:-:S07]  /*0140*/  ISETP.NE.U32.AND P2, PT, RZ, UR16, PT ;  /* 0x00000010ff007c0c */ /* 0x000fce000bf45070 */
[----:B0-----:R-:W0:Y:S02]  /*0150*/  MUFU.RCP R0, R0 ;  /* 0x0000000000007308 */ /* 0x001e240000001000 */
[----:B0-----:R-:W-:-:S06]  /*0160*/  VIADD R2, R0, 0xffffffe ;  /* 0x0ffffffe00027836 */ /* 0x001fcc0000000000 */
[----:B------:R0:W1:Y:S02]  /*0170*/  F2I.FTZ.U32.TRUNC.NTZ R3, R2 ;  /* 0x0000000200037305 */ /* 0x000064000021f000 */
[----:B0-----:R-:W-:Y:S01]  /*0180*/  IMAD.MOV.U32 R2, RZ, RZ, RZ ;  /* 0x000000ffff027224 */ /* 0x001fe200078e00ff */
[----:B-1----:R-:W-:-:S05]  /*0190*/  IADD3 R5, PT, PT, RZ, -R3, RZ ;  /* 0x80000003ff057210 */ /* 0x002fca0007ffe0ff */
[----:B------:R-:W-:-:S04]  /*01a0*/  IMAD R5, R5, UR16, RZ ;  /* 0x0000001005057c24 */ /* 0x000fc8000f8e02ff */
[----:B------:R-:W-:-:S04]  /*01b0*/  IMAD.HI.U32 R3, R3, R5, R2 ;  /* 0x0000000503037227 */ /* 0x000fc800078e0002 */
[----:B------:R-:W-:Y:S02]  /*01c0*/  IMAD.MOV.U32 R5, RZ, RZ, RZ ;  /* 0x000000ffff057224 */ /* 0x000fe400078e00ff */
[----:B------:R-:W-:-:S05]  /*01d0*/  IMAD.HI.U32 R2, R3, R4, RZ ;  /* 0x0000000403027227 */ /* 0x000fca00078e00ff */
[----:B------:R-:W-:-:S05]  /*01e0*/  IADD3 R3, PT, PT, -R2, RZ, RZ ;  /* 0x000000ff02037210 */ /* 0x000fca0007ffe1ff */
[----:B------:R-:W-:-:S05]  /*01f0*/  IMAD R3, R3, UR16, R4 ;  /* 0x0000001003037c24 */ /* 0x000fca000f8e0204 */
[----:B------:R-:W-:-:S13]  /*0200*/  ISETP.GE.U32.AND P0, PT, R3, UR16, PT ;  /* 0x0000001003007c0c */ /* 0x000fda000bf06070 */
[----:B------:R-:W-:Y:S01]  /*0210*/  @P0 VIADD R3, R3, -UR16 ;  /* 0x8000001003030c36 */ /* 0x000fe20008000000 */
[----:B------:R-:W-:-:S04]  /*0220*/  @P0 IADD3 R2, PT, PT, R2, 0x1, RZ ;  /* 0x0000000102020810 */ /* 0x000fc80007ffe0ff */
[----:B------:R-:W-:-:S13]  /*0230*/  ISETP.GE.U32.AND P1, PT, R3, UR16, PT ;  /* 0x0000001003007c0c */ /* 0x000fda000bf26070 */
[----:B------:R-:W-:Y:S01]  /*0240*/  @P1 VIADD R2, R2, 0x1 ;  /* 0x0000000102021836 */ /* 0x000fe20000000000 */
[----:B------:R-:W-:-:S04]  /*0250*/  @!P2 LOP3.LUT R2, RZ, UR16, RZ, 0x33, !PT ;  /* 0x00000010ff02ac12 */ /* 0x000fc8000f8e33ff */
[----:B------:R-:W-:-:S05]  /*0260*/  IADD3 R3, PT, PT, -R2, RZ, RZ ;  /* 0x000000ff02037210 */ /* 0x000fca0007ffe1ff */
[----:B------:R-:W-:Y:S02]  /*0270*/  IMAD R4, R3, UR16, R4 ;  /* 0x0000001003047c24 */ /* 0x000fe4000f8e0204 */
[----:B------:R-:W-:Y:S01]  /*0280*/  HFMA2 R3, -RZ, RZ, 0, 0 ;  /* 0x00000000ff037431 */ /* 0x000fe200000001ff */
[----:B------:R-:W-:Y:S06]  /*0290*/  BRA `(.L_x_9) ;  /* 0x0000000000307947 */ /* 0x000fec0003800000 */
.L_x_8:
[----:B------:R-:W-:-:S07]  /*02a0*/  MOV R0, 0x2c0 ;  /* 0x000002c000007802 */ /* 0x000fce0000000f00 */
[----:B------:R-:W-:Y:S05]  /*02b0*/  CALL.REL.NOINC `($__internal_2_$__cuda_sm20_div_u64) ;  /* 0x0000001400387944 */ /* 0x000fea0003c00000 */
[----:B------:R-:W0:Y:S01]  /*02c0*/  LDCU.64 UR16, c[0x0][0x3a0] ;  /* 0x00007400ff1077ac */ /* 0x000e220008000a00 */
[-C--:B------:R-:W-:Y:S02]  /*02d0*/  IADD3 R3, P0, PT, RZ, -R6.reuse, RZ ;  /* 0x80000006ff037210 */ /* 0x080fe40007f1e0ff */
[----:B------:R-:W-:Y:S02]  /*02e0*/  MOV R5, RZ ;  /* 0x000000ff00057202 */ /* 0x000fe40000000f00 */
[----:B------:R-:W-:Y:S01]  /*02f0*/  MOV R2, R6 ;  /* 0x0000000600027202 */ /* 0x000fe20000000f00 */
[----:B------:R-:W-:-:S04]  /*0300*/  IMAD.X R0, RZ, RZ, ~R7, P0 ;  /* 0x000000ffff007224 */ /* 0x000fc800000e0e07 */
[----:B0-----:R-:W-:Y:S02]  /*0310*/  IMAD R0, R0, UR16, RZ ;  /* 0x0000001000007c24 */ /* 0x001fe4000f8e02ff */
[----:B------:R-:W-:-:S04]  /*0320*/  IMAD.WIDE.U32 R4, R3, UR16, R4 ;  /* 0x0000001003047c25 */ /* 0x000fc8000f8e0004 */
[----:B------:R-:W-:-:S04]  /*0330*/  IMAD R3, R3, UR17, R0 ;  /* 0x0000001103037c24 */ /* 0x000fc8000f8e0200 */
[----:B------:R-:W-:Y:S02]  /*0340*/  IMAD.IADD R5, R5, 0x1, R3 ;  /* 0x0000000105057824 */ /* 0x000fe400078e0203 */
[----:B------:R-:W-:-:S07]  /*0350*/  IMAD.MOV.U32 R3, RZ, RZ, R7 ;  /* 0x000000ffff037224 */ /* 0x000fce00078e0007 */
.L_x_9:
[----:B------:R-:W0:Y:S02]  /*0360*/  LDCU.64 UR10, c[0x0][0x398] ;  /* 0x00007300ff0a77ac */ /* 0x000e240008000a00 */
[----:B0-----:R-:W-:-:S04]  /*0370*/  UISETP.GE.U32.AND UP0, UPT, UR10, 0x1, UPT ;  /* 0x000000010a00788c */ /* 0x001fc8000bf06070 */
[----:B------:R-:W-:-:S06]  /*0380*/  UISETP.GE.AND.EX UP0, UPT, UR11, URZ, UPT, UP0 ;  /* 0x000000ff0b00728c */ /* 0x000fcc000bf06300 */
[----:B------:R-:W-:-:S13]  /*0390*/  PLOP3.LUT P0, PT, PT, PT, UP0, 0x80, 0x8 ;  /* 0x000000000008781c */ /* 0x000fda0003f0f008 */
[----:B------:R-:W-:Y:S05]  /*03a0*/  @!P0 EXIT ;  /* 0x000000000000894d */ /* 0x000fea0003800000 */
[----:B------:R-:W-:Y:S01]  /*03b0*/  ULOP3.LUT UR21, UR10, 0x7, URZ, 0xc0, !UPT ;  /* 0x000000070a157892 */ /* 0x000fe2000f8ec0ff */
[----:B------:R-:W0:Y:S01]  /*03c0*/  LDCU.64 UR14, c[0x0][0x358] ;  /* 0x00006b00ff0e77ac */ /* 0x000e220008000a00 */
[----:B------:R-:W-:Y:S02]  /*03d0*/  ULOP3.LUT UR10, UR10, 0xfffffff8, URZ, 0xc0, !UPT ;  /* 0xfffffff80a0a7892 */ /* 0x000fe4000f8ec0ff */
[----:B------:R-:W-:Y:S02]  /*03e0*/  ULOP3.LUT UR11, UR11, 0x7fffffff, URZ, 0xc0, !UPT ;  /* 0x7fffffff0b0b7892 */ /* 0x000fe4000f8ec0ff */
[----:B------:R-:W-:Y:S02]  /*03f0*/  USHF.L.U64.HI UR20, UR16, 0x3, UR17 ;  /* 0x0000000310147899 */ /* 0x000fe40008010211 */
[----:B------:R-:W-:Y:S01]  /*0400*/  USHF.L.U32 UR13, UR16, 0x3, URZ ;  /* 0x00000003100d7899 */ /* 0x000fe200080006ff */
[----:B------:R-:W-:Y:S01]  /*0410*/  UMOV UR6, URZ ;  /* 0x000000ff00067c82 */ /* 0x000fe20008000000 */
[----:B------:R-:W-:-:S10]  /*0420*/  UMOV UR7, URZ ;  /* 0x000000ff00077c82 */ /* 0x000fd40008000000 */
.L_x_15:
[----:B-1----:R-:W1:Y:S01]  /*0430*/  LDCU.64 UR16, c[0x0][0x3a0] ;  /* 0x00007400ff1077ac */ /* 0x002e620008000a00 */
[----:B--2-4-:R-:W-:Y:S01]  /*0440*/  MOV R13, UR6 ;  /* 0x00000006000d7c02 */ /* 0x014fe20008000f00 */
[----:B------:R-:W-:Y:S01]  /*0450*/  IMAD.MOV.U32 R9, RZ, RZ, R3 ;  /* 0x000000ffff097224 */ /* 0x000fe200078e0003 */
[----:B------:R-:W-:Y:S01]  /*0460*/  MOV R8, R2 ;  /* 0x0000000200087202 */ /* 0x000fe20000000f00 */
[----:B------:R-:W2:Y:S01]  /*0470*/  LDCU.64 UR18, c[0x0][0x398] ;  /* 0x00007300ff1277ac */ /* 0x000ea20008000a00 */
[----:B---3--:R-:W3:Y:S01]  /*0480*/  LDCU.64 UR8, c[0x0][0x380] ;  /* 0x00007000ff0877ac */ /* 0x008ee20008000a00 */
[----:B------:R-:W-:Y:S01]  /*0490*/  UMOV UR5, URZ ;  /* 0x000000ff00057c82 */ /* 0x000fe20008000000 */
[----:B-1----:R-:W-:Y:S02]  /*04a0*/  UIMAD UR4, UR7, UR16, URZ ;  /* 0x00000010070472a4 */ /* 0x002fe4000f8e02ff */
[----:B------:R-:W-:Y:S02]  /*04b0*/  IMAD.WIDE.U32 R10, R13, UR16, R4 ;  /* 0x000000100d0a7c25 */ /* 0x000fe4000f8e0004 */
[----:B------:R-:W-:-:S02]  /*04c0*/  UIMAD UR4, UR6, UR17, UR4 ;  /* 0x00000011060472a4 */ /* 0x000fc4000f8e0204 */
[--C-:B------:R-:W-:Y:S01]  /*04d0*/  IMAD.WIDE.U32 R12, R13, UR16, R8.reuse ;  /* 0x000000100d0c7c25 */ /* 0x100fe2000f8e0008 */
[----:B--2---:R-:W-:Y:S02]  /*04e0*/  UISETP.GE.U32.AND UP1, UPT, UR18, 0x8, UPT ;  /* 0x000000081200788c */ /* 0x004fe4000bf26070 */
[----:B------:R-:W-:Y:S01]  /*04f0*/  UIADD3 UR6, UP0, UPT, UR6, 0x1, URZ ;  /* 0x0000000106067890 */ /* 0x000fe2000ff1e0ff */
[----:B------:R-:W-:Y:S01]  /*0500*/  IMAD.WIDE.U32 R8, R10, UR16, R8 ;  /* 0x000000100a087c25 */ /* 0x000fe2000f8e0008 */
[----:B------:R-:W-:Y:S01]  /*0510*/  IADD3 R0, PT, PT, R11, UR4, RZ ;  /* 0x000000040b007c10 */ /* 0x000fe2000fffe0ff */
[----:B------:R-:W-:Y:S01]  /*0520*/  UISETP.GE.U32.AND.EX UP1, UPT, UR19, URZ, UPT, UP1 ;  /* 0x000000ff1300728c */ /* 0x000fe2000bf26110 */
[----:B---3--:R-:W-:Y:S01]  /*0530*/  LEA R6, P0, R12, UR8, 0x3 ;  /* 0x000000080c067c11 */ /* 0x008fe2000f8018ff */
[----:B------:R-:W-:Y:S01]  /*0540*/  UIADD3.X UR7, UPT, UPT, URZ, UR7, URZ, UP0, !UPT ;  /* 0x00000007ff077290 */ /* 0x000fe200087fe4ff */
[----:B------:R-:W-:Y:S01]  /*0550*/  IADD3 R7, PT, PT, R13, UR4, RZ ;  /* 0x000000040d077c10 */ /* 0x000fe2000fffe0ff */
[----:B------:R-:W-:Y:S01]  /*0560*/  IMAD R11, R0, UR16, RZ ;  /* 0x00000010000b7c24 */ /* 0x000fe2000f8e02ff */
[----:B------:R-:W-:-:S02]  /*0570*/  UISETP.GE.U32.AND UP0, UPT, UR6, UR18, UPT ;  /* 0x000000120600728c */ /* 0x000fc4000bf06070 */
[----:B------:R-:W-:Y:S01]  /*0580*/  LEA.HI.X R7, R12, UR9, R7, 0x3, P0 ;  /* 0x000000090c077c11 */ /* 0x000fe200080f1c07 */
[----:B------:R-:W-:Y:S01]  /*0590*/  IMAD R11, R10, UR17, R11 ;  /* 0x000000110a0b7c24 */ /* 0x000fe2000f8e020b */
[----:B------:R-:W-:Y:S01]  /*05a0*/  UISETP.GE.AND.EX UP0, UPT, UR7, UR19, UPT, UP0 ;  /* 0x000000130700728c */ /* 0x000fe2000bf06300 */
[----:B------:R-:W-:Y:S02]  /*05b0*/  UMOV UR4, URZ ;  /* 0x000000ff00047c82 */ /* 0x000fe40008000000 */
[----:B------:R-:W-:Y:S01]  /*05c0*/  IMAD.IADD R0, R9, 0x1, R11 ;  /* 0x0000000109007824 */ /* 0x000fe200078e020b */
[----:B------:R-:W-:Y:S07]  /*05d0*/  BRA.U !UP1, `(.L_x_10) ;  /* 0x0000000509a87547 */ /* 0x000fee000b800000 */
[----:B------:R-:W1:Y:S01]  /*05e0*/  LDCU.64 UR22, c[0x0][0x388] ;  /* 0x00007100ff1677ac */ /* 0x000e620008000a00 */
[----:B------:R-:W2:Y:S01]  /*05f0*/  LDCU.64 UR24, c[0x0][0x390] ;  /* 0x00007200ff1877ac */ /* 0x000ea20008000a00 */
[----:B------:R-:W-:Y:S01]  /*0600*/  UMOV UR4, URZ ;  /* 0x000000ff00047c82 */ /* 0x000fe20008000000 */
[----:B------:R-:W-:Y:S01]  /*0610*/  UMOV UR5, URZ ;  /* 0x000000ff00057c82 */ /* 0x000fe20008000000 */
[----:B------:R-:W-:Y:S01]  /*0620*/  UMOV UR8, UR10 ;  /* 0x0000000a00087c82 */ /* 0x000fe20008000000 */
[----:B------:R-:W-:-:S05]  /*0630*/  UMOV UR9, UR11 ;  /* 0x0000000b00097c82 */ /* 0x000fca0008000000 */
.L_x_11:
[----:B------:R-:W-:Y:S01]  /*0640*/  UIMAD UR12, UR5, UR16, URZ ;  /* 0x00000010050c72a4 */ /* 0x000fe2000f8e02ff */
[----:B---3--:R-:W-:-:S03]  /*0650*/  MOV R11, UR4 ;  /* 0x00000004000b7c02 */ /* 0x008fc60008000f00 */
[----:B------:R-:W-:Y:S02]  /*0660*/  UIMAD UR12, UR4, UR17, UR12 ;  /* 0x00000011040c72a4 */ /* 0x000fe4000f8e020c */
[----:B------:R-:W-:-:S05]  /*0670*/  IMAD.WIDE.U32 R10, R11, UR16, R4 ;  /* 0x000000100b0a7c25 */ /* 0x000fca000f8e0004 */
[----:B------:R-:W-:Y:S02]  /*0680*/  IADD3 R11, PT, PT, R11, UR12, RZ ;  /* 0x0000000c0b0b7c10 */ /* 0x000fe4000fffe0ff */
[----:B-1----:R-:W-:-:S04]  /*0690*/  LEA R12, P0, R10, UR22, 0x3 ;  /* 0x000000160a0c7c11 */ /* 0x002fc8000f8018ff */
[----:B------:R-:W-:Y:S02]  /*06a0*/  LEA.HI.X R13, R10, UR23, R11, 0x3, P0 ;  /* 0x000000170a0d7c11 */ /* 0x000fe400080f1c0b */
[----:B0-----:R-:W3:Y:S04]  /*06b0*/  LDG.E.64 R10, desc[UR14][R6.64] ;  /* 0x0000000e060a7981 */ /* 0x001ee8000c1e1b00 */
[----:B------:R-:W3:Y:S01]  /*06c0*/  LDG.E.64 R14, desc[UR14][R12.64] ;  /* 0x0000000e0c0e7981 */ /* 0x000ee2000c1e1b00 */
[----:B------:R-:W-:Y:S01]  /*06d0*/  MOV R17, UR5 ;  /* 0x0000000500117c02 */ /* 0x000fe20008000f00 */
[----:B------:R-:W-:Y:S02]  /*06e0*/  IMAD.U32 R16, RZ, RZ, UR4 ;  /* 0x00000004ff107e24 */ /* 0x000fe4000f8e00ff */
[----:B------:R-:W-:-:S02]  /*06f0*/  IMAD R19, R0, UR18, RZ ;  /* 0x0000001200137c24 */ /* 0x000fc4000f8e02ff */
[----:B------:R-:W-:-:S04]  /*0700*/  IMAD.WIDE.U32 R16, R8, UR18, R16 ;  /* 0x0000001208107c25 */ /* 0x000fc8000f8e0010 */
[----:B------:R-:W-:Y:S02]  /*0710*/  IMAD R19, R8, UR19, R19 ;  /* 0x0000001308137c24 */ /* 0x000fe4000f8e0213 */
[----:B---3--:R-:W-:-:S03]  /*0720*/  IMAD R21, R15, R10, RZ ;  /* 0x0000000a0f157224 */ /* 0x008fc600078e02ff */
[----:B------:R-:W-:Y:S01]  /*0730*/  IADD3 R15, PT, PT, R17, R19, RZ ;  /* 0x00000013110f7210 */ /* 0x000fe20007ffe0ff */
[----:B------:R-:W-:Y:S01]  /*0740*/  IMAD.WIDE.U32 R18, R14, R10, RZ ;  /* 0x0000000a0e127225 */ /* 0x000fe200078e00ff */
[----:B--2---:R-:W-:-:S03]  /*0750*/  LEA R10, P0, R16, UR24, 0x3 ;  /* 0x00000018100a7c11 */ /* 0x004fc6000f8018ff */
[----:B------:R-:W-:Y:S01]  /*0760*/  IMAD R21, R11, R14, R21 ;  /* 0x0000000e0b157224 */ /* 0x000fe200078e0215 */
[----:B------:R-:W-:Y:S02]  /*0770*/  IADD3 R14, P1, PT, R12, UR13, RZ ;  /* 0x0000000d0c0e7c10 */ /* 0x000fe4000ff3e0ff */
[----:B------:R-:W-:Y:S01]  /*0780*/  LEA.HI.X R11, R16, UR25, R15, 0x3, P0 ;  /* 0x00000019100b7c11 */ /* 0x000fe200080f1c0f */
[----:B------:R-:W-:Y:S01]  /*0790*/  IMAD.IADD R23, R19, 0x1, R21 ;  /* 0x0000000113177824 */ /* 0x000fe200078e0215 */
[----:B------:R-:W-:Y:S02]  /*07a0*/  MOV R22, R18 ;  /* 0x0000001200167202 */ /* 0x000fe40000000f00 */
[----:B------:R-:W-:-:S03]  /*07b0*/  IADD3.X R15, PT, PT, R13, UR20, RZ, P1, !PT ;  /* 0x000000140d0f7c10 */ /* 0x000fc60008ffe4ff */
[----:B------:R0:W-:Y:S04]  /*07c0*/  STG.E.64 desc[UR14][R10.64], R22 ;  /* 0x000000160a007986 */ /* 0x0001e8000c101b0e */
[----:B------:R-:W2:Y:S04]  /*07d0*/  LDG.E.64 R20, desc[UR14][R14.64] ;  /* 0x0000000e0e147981 */ /* 0x000ea8000c1e1b00 */
[----:B------:R-:W2:Y:S01]  /*07e0*/  LDG.E.64 R18, desc[UR14][R6.64] ;  /* 0x0000000e06127981 */ /* 0x000ea2000c1e1b00 */
[----:B------:R-:W-:Y:S01]  /*07f0*/  IADD3 R12, P0, PT, R14, UR13, RZ ;  /* 0x0000000d0e0c7c10 */ /* 0x000fe2000ff1e0ff */
[----:B--2---:R-:W-:-:S02]  /*0800*/  IMAD R13, R21, R18, RZ ;  /* 0x00000012150d7224 */ /* 0x004fc400078e02ff */
[----:B------:R-:W-:-:S04]  /*0810*/  IMAD.WIDE.U32 R16, R20, R18, RZ ;  /* 0x0000001214107225 */ /* 0x000fc800078e00ff */
[----:B------:R-:W-:Y:S01]  /*0820*/  IMAD R19, R19, R20, R13 ;  /* 0x0000001413137224 */ /* 0x000fe200078e020d */
[----:B------:R-:W-:Y:S01]  /*0830*/  IADD3.X R13, PT, PT, R15, UR20, RZ, P0, !PT ;  /* 0x000000140f0d7c10 */ /* 0x000fe200087fe4ff */
[----:B------:R-:W-:-:S03]  /*0840*/  IMAD.MOV.U32 R24, RZ, RZ, R16 ;  /* 0x000000ffff187224 */ /* 0x000fc600078e0010 */
[----:B------:R-:W-:-:S05]  /*0850*/  IADD3 R25, PT, PT, R17, R19, RZ ;  /* 0x0000001311197210 */ /* 0x000fca0007ffe0ff */
[----:B------:R1:W-:Y:S04]  /*0860*/  STG.E.64 desc[UR14][R10.64+0x8], R24 ;  /* 0x000008180a007986 */ /* 0x0003e8000c101b0e */
[----:B------:R-:W2:Y:S04]  /*0870*/  LDG.E.64 R20, desc[UR14][R12.64] ;  /* 0x0000000e0c147981 */ /* 0x000ea8000c1e1b00 */
[----:B------:R-:W2:Y:S01]  /*0880*/  LDG.E.64 R18, desc[UR14][R6.64] ;  /* 0x0000000e06127981 */ /* 0x000ea2000c1e1b00 */
[----:B------:R-:W-:Y:S01]  /*0890*/  IADD3 R14, P0, PT, R12, UR13, RZ ;  /* 0x0000000d0c0e7c10 */ /* 0x000fe2000ff1e0ff */
[----:B--2---:R-:W-:-:S02]  /*08a0*/  IMAD R15, R21, R18, RZ ;  /* 0x00000012150f7224 */ /* 0x004fc400078e02ff */
[----:B------:R-:W-:-:S04]  /*08b0*/  IMAD.WIDE.U32 R16, R20, R18, RZ ;  /* 0x0000001214107225 */ /* 0x000fc800078e00ff */
[----:B------:R-:W-:Y:S01]  /*08c0*/  IMAD R19, R19, R20, R15 ;  /* 0x0000001413137224 */ /* 0x000fe200078e020f */
[----:B0-----:R-:W-:Y:S02]  /*08d0*/  MOV R22, R16 ;  /* 0x0000001000167202 */ /* 0x001fe40000000f00 */
[----:B------:R-:W-:Y:S02]  /*08e0*/  IADD3.X R15, PT, PT, R13, UR20, RZ, P0, !PT ;  /* 0x000000140d0f7c10 */ /* 0x000fe400087fe4ff */
        /* <DEDUP_REMOVED lines=8> */
[----:B-1----:R-:W-:Y:S02]  /*0970*/  MOV R24, R16 ;  /* 0x0000001000187202 */ /* 0x002fe40000000f00 */
[----:B------:R-:W-:Y:S01]  /*0980*/  IADD3.X R13, PT, PT, R15, UR20, RZ, P0, !PT ;  /* 0x000000140f0d7c10 */ /* 0x000fe200087fe4ff */
[----:B------:R-:W-:-:S05]  /*0990*/  IMAD.IADD R25, R17, 0x1, R19 ;  /* 0x0000000111197824 */ /* 0x000fca00078e0213 */
        /* <DEDUP_REMOVED lines=8> */
[----:B0-----:R-:W-:-:S03]  /*0a20*/  IMAD.MOV.U32 R22, RZ, RZ, R16 ;  /* 0x000000ffff167224 */ /* 0x001fc600078e0010 */
        /* <DEDUP_REMOVED lines=18> */
[----:B------:R-:W-:-:S03]  /*0b50*/  IADD3.X R15, PT, PT, R13, UR20, RZ, P0, !PT ;  /* 0x000000140d0f7c10 */ /* 0x000fc600087fe4ff */
[----:B------:R-:W-:-:S05]  /*0b60*/  IMAD.IADD R17, R17, 0x1, R19 ;  /* 0x0000000111117824 */ /* 0x000fca00078e0213 */
[----:B------:R3:W-:Y:S04]  /*0b70*/  STG.E.64 desc[UR14][R10.64+0x30], R16 ;  /* 0x000030100a007986 */ /* 0x0007e8000c101b0e */
[----:B------:R-:W2:Y:S04]  /*0b80*/  LDG.E.64 R14, desc[UR14][R14.64] ;  /* 0x0000000e0e0e7981 */ /* 0x000ea8000c1e1b00 */
[----:B------:R-:W2:Y:S01]  /*0b90*/  LDG.E.64 R12, desc[UR14][R6.64] ;  /* 0x0000000e060c7981 */ /* 0x000ea2000c1e1b00 */
[----:B------:R-:W-:Y:S02]  /*0ba0*/  UIADD3 UR8, UP1, UPT, UR8, -0x8, URZ ;  /* 0xfffffff808087890 */ /* 0x000fe4000ff3e0ff */
[----:B------:R-:W-:-:S02]  /*0bb0*/  UIADD3 UR4, UP2, UPT, UR4, 0x8, URZ ;  /* 0x0000000804047890 */ /* 0x000fc4000ff5e0ff */
[----:B------:R-:W-:Y:S02]  /*0bc0*/  UIADD3.X UR9, UPT, UPT, UR9, -0x1, URZ, UP1, !UPT ;  /* 0xffffffff09097890 */ /* 0x000fe40008ffe4ff */
[----:B------:R-:W-:Y:S02]  /*0bd0*/  UISETP.NE.U32.AND UP1, UPT, UR8, URZ, UPT ;  /* 0x000000ff0800728c */ /* 0x000fe4000bf25070 */
[----:B------:R-:W-:Y:S02]  /*0be0*/  UIADD3.X UR5, UPT, UPT, URZ, UR5, URZ, UP2, !UPT ;  /* 0x00000005ff057290 */ /* 0x000fe400097fe4ff */
[----:B------:R-:W-:Y:S01]  /*0bf0*/  UISETP.NE.AND.EX UP1, UPT, UR9, URZ, UPT, UP1 ;  /* 0x000000ff0900728c */ /* 0x000fe2000bf25310 */
[-C--:B--2---:R-:W-:Y:S02]  /*0c00*/  IMAD R21, R15, R12.reuse, RZ ;  /* 0x0000000c0f157224 */ /* 0x084fe400078e02ff */
[----:B------:R-:W-:-:S04]  /*0c10*/  IMAD.WIDE.U32 R18, R14, R12, RZ ;  /* 0x0000000c0e127225 */ /* 0x000fc800078e00ff */
[----:B------:R-:W-:-:S05]  /*0c20*/  IMAD R21, R13, R14, R21 ;  /* 0x0000000e0d157224 */ /* 0x000fca00078e0215 */
[----:B------:R-:W-:-:S05]  /*0c30*/  IADD3 R19, PT, PT, R19, R21, RZ ;  /* 0x0000001513137210 */ /* 0x000fca0007ffe0ff */
[----:B------:R3:W-:Y:S01]  /*0c40*/  STG.E.64 desc[UR14][R10.64+0x38], R18 ;  /* 0x000038120a007986 */ /* 0x0007e2000c101b0e */
[----:B------:R-:W-:Y:S05]  /*0c50*/  BRA.U UP1, `(.L_x_11) ;  /* 0xfffffff901787547 */ /* 0x000fea000b83ffff */
[----:B------:R-:W-:Y:S01]  /*0c60*/  UMOV UR4, UR10 ;  /* 0x0000000a00047c82 */ /* 0x000fe20008000000 */
[----:B------:R-:W-:-:S05]  /*0c70*/  UMOV UR5, UR11 ;  /* 0x0000000b00057c82 */ /* 0x000fca0008000000 */
.L_x_10:
[----:B------:R-:W-:-:S04]  /*0c80*/  UISETP.NE.U32.AND UP1, UPT, UR21, URZ, UPT ;  /* 0x000000ff1500728c */ /* 0x000fc8000bf25070 */
[----:B------:R-:W-:-:S09]  /*0c90*/  UISETP.NE.AND.EX UP1, UPT, URZ, URZ, UPT, UP1 ;  /* 0x000000ffff00728c */ /* 0x000fd2000bf25310 */
[----:B------:R-:W-:Y:S05]  /*0ca0*/  BRA.U !UP1, `(.L_x_12) ;  /* 0x0000000909b47547 */ /* 0x000fea000b800000 */
[----:B------:R-:W-:Y:S02]  /*0cb0*/  UIADD3 UR8, UP1, UPT, UR21, -0x1, URZ ;  /* 0xffffffff15087890 */ /* 0x000fe4000ff3e0ff */
[----:B------:R-:W-:Y:S02]  /*0cc0*/  ULOP3.LUT UR9, UR18, 0x3, URZ, 0xc0, !UPT ;  /* 0x0000000312097892 */ /* 0x000fe4000f8ec0ff */
[----:B------:R-:W-:Y:S02]  /*0cd0*/  UIADD3.X UR12, UPT, UPT, URZ, -0x1, URZ, UP1, !UPT ;  /* 0xffffffffff0c7890 */ /* 0x000fe40008ffe4ff */
[----:B------:R-:W-:Y:S02]  /*0ce0*/  UISETP.GE.U32.AND UP2, UPT, UR8, 0x3, UPT ;  /* 0x000000030800788c */ /* 0x000fe4000bf46070 */
[----:B------:R-:W-:Y:S02]  /*0cf0*/  UISETP.NE.U32.AND UP1, UPT, UR9, URZ, UPT ;  /* 0x000000ff0900728c */ /* 0x000fe4000bf25070 */
[----:B------:R-:W-:-:S02]  /*0d00*/  UISETP.GE.U32.AND.EX UP2, UPT, UR12, URZ, UPT, UP2 ;  /* 0x000000ff0c00728c */ /* 0x000fc4000bf46120 */
[----:B------:R-:W-:-:S07]  /*0d10*/  UISETP.NE.AND.EX UP1, UPT, URZ, URZ, UPT, UP1 ;  /* 0x000000ffff00728c */ /* 0x000fce000bf25310 */
[----:B------:R-:W-:Y:S05]  /*0d20*/  BRA.U !UP2, `(.L_x_13) ;  /* 0x000000050a587547 */ /* 0x000fea000b800000 */
[----:B------:R-:W1:Y:S01]  /*0d30*/  LDCU.64 UR22, c[0x0][0x388] ;  /* 0x00007100ff1677ac */ /* 0x000e620008000a00 */
[----:B---3--:R-:W-:Y:S01]  /*0d40*/  MOV R11, UR4 ;  /* 0x00000004000b7c02 */ /* 0x008fe20008000f00 */
[----:B0-----:R-:W2:Y:S01]  /*0d50*/  LDG.E.64 R18, desc[UR14][R6.64] ;  /* 0x0000000e06127981 */ /* 0x001ea2000c1e1b00 */
[----:B------:R-:W-:-:S03]  /*0d60*/  UIMAD UR8, UR5, UR16, URZ ;  /* 0x00000010050872a4 */ /* 0x000fc6000f8e02ff */
[----:B------:R-:W-:Y:S01]  /*0d70*/  IMAD.WIDE.U32 R10, R11, UR16, R4 ;  /* 0x000000100b0a7c25 */ /* 0x000fe2000f8e0004 */
[----:B------:R-:W0:Y:S01]  /*0d80*/  LDCU.64 UR24, c[0x0][0x390] ;  /* 0x00007200ff1877ac */ /* 0x000e220008000a00 */
[----:B------:R-:W-:-:S06]  /*0d90*/  UIMAD UR8, UR4, UR17, UR8 ;  /* 0x00000011040872a4 */ /* 0x000fcc000f8e0208 */
[----:B------:R-:W-:Y:S01]  /*0da0*/  VIADD R11, R11, UR8 ;  /* 0x000000080b0b7c36 */ /* 0x000fe20008000000 */
[----:B-1----:R-:W-:-:S04]  /*0db0*/  LEA R20, P0, R10, UR22, 0x3 ;  /* 0x000000160a147c11 */ /* 0x002fc8000f8018ff */
[----:B------:R-:W-:-:S06]  /*0dc0*/  LEA.HI.X R21, R10, UR23, R11, 0x3, P0 ;  /* 0x000000170a157c11 */ /* 0x000fcc00080f1c0b */
[----:B------:R-:W2:Y:S01]  /*0dd0*/  LDG.E.64 R20, desc[UR14][R20.64] ;  /* 0x0000000e14147981 */ /* 0x000ea2000c1e1b00 */
[----:B------:R-:W-:Y:S01]  /*0de0*/  UIADD3 UR12, UPT, UPT, UR4, 0x1, URZ ;  /* 0x00000001040c7890 */ /* 0x000fe2000fffe0ff */
[----:B------:R-:W-:Y:S01]  /*0df0*/  IMAD R11, R0, UR18, RZ ;  /* 0x00000012000b7c24 */ /* 0x000fe2000f8e02ff */
[----:B------:R-:W-:Y:S02]  /*0e00*/  MOV R12, UR4 ;  /* 0x00000004000c7c02 */ /* 0x000fe40008000f00 */
[----:B------:R-:W-:Y:S02]  /*0e10*/  MOV R13, UR5 ;  /* 0x00000005000d7c02 */ /* 0x000fe40008000f00 */
[----:B------:R-:W-:Y:S01]  /*0e20*/  IMAD.U32 R15, RZ, RZ, UR12 ;  /* 0x0000000cff0f7e24 */ /* 0x000fe2000f8e00ff */
[----:B------:R-:W-:Y:S01]  /*0e30*/  MOV R25, UR12 ;  /* 0x0000000c00197c02 */ /* 0x000fe20008000f00 */
[C---:B------:R-:W-:Y:S02]  /*0e40*/  IMAD R10, R8.reuse, UR19, R11 ;  /* 0x00000013080a7c24 */ /* 0x040fe4000f8e020b */
[----:B------:R-:W-:-:S04]  /*0e50*/  IMAD.WIDE.U32 R12, R8, UR18, R12 ;  /* 0x00000012080c7c25 */ /* 0x000fc8000f8e000c */
[----:B------:R-:W-:Y:S01]  /*0e60*/  IMAD.WIDE.U32 R14, R15, UR16, R4 ;  /* 0x000000100f0e7c25 */ /* 0x000fe2000f8e0004 */
[----:B------:R-:W-:-:S03]  /*0e70*/  IADD3 R13, PT, PT, R10, R13, RZ ;  /* 0x0000000d0a0d7210 */ /* 0x000fc60007ffe0ff */
[-C--:B--2---:R-:W-:Y:S02]  /*0e80*/  IMAD R11, R21, R18.reuse, RZ ;  /* 0x00000012150b7224 */ /* 0x084fe400078e02ff */
[----:B------:R-:W-:Y:S01]  /*0e90*/  IMAD.WIDE.U32 R16, R20, R18, RZ ;  /* 0x0000001214107225 */ /* 0x000fe200078e00ff */
[----:B0-----:R-:W-:-:S03]  /*0ea0*/  LEA R18, P0, R12, UR24, 0x3 ;  /* 0x000000180c127c11 */ /* 0x001fc6000f8018ff */
[----:B------:R-:W-:Y:S01]  /*0eb0*/  IMAD R23, R19, R20, R11 ;  /* 0x0000001413177224 */ /* 0x000fe200078e020b */
[----:B------:R-:W-:Y:S01]  /*0ec0*/  LEA R20, P1, R14, UR22, 0x3 ;  /* 0x000000160e147c11 */ /* 0x000fe2000f8218ff */
[----:B------:R-:W-:Y:S01]  /*0ed0*/  IMAD R11, R25, UR17, R15 ;  /* 0x00000011190b7c24 */ /* 0x000fe2000f8e020f */
[----:B------:R-:W-:Y:S01]  /*0ee0*/  LEA.HI.X R19, R12, UR25, R13, 0x3, P0 ;  /* 0x000000190c137c11 */ /* 0x000fe200080f1c0d */
[----:B------:R-:W-:-:S03]  /*0ef0*/  IMAD.IADD R17, R17, 0x1, R23 ;  /* 0x0000000111117824 */ /* 0x000fc600078e0217 */
[----:B------:R-:W-:Y:S02]  /*0f00*/  LEA.HI.X R21, R14, UR23, R11, 0x3, P1 ;  /* 0x000000170e157c11 */ /* 0x000fe400088f1c0b */
[----:B------:R0:W-:Y:S04]  /*0f10*/  STG.E.64 desc[UR14][R18.64], R16 ;  /* 0x0000001012007986 */ /* 0x0001e8000c101b0e */
[----:B------:R-:W2:Y:S04]  /*0f20*/  LDG.E.64 R20, desc[UR14][R20.64] ;  /* 0x0000000e14147981 */ /* 0x000ea8000c1e1b00 */
[----:B------:R-:W2:Y:S01]  /*0f30*/  LDG.E.64 R22, desc[UR14][R6.64] ;  /* 0x0000000e06167981 */ /* 0x000ea2000c1e1b00 */
[----:B------:R-:W-:Y:S01]  /*0f40*/  UIADD3 UR8, UPT, UPT, UR4, 0x2, URZ ;  /* 0x0000000204087890 */ /* 0x000fe2000fffe0ff */
[----:B------:R-:W-:Y:S01]  /*0f50*/  HFMA2 R15, -RZ, RZ, 0, 0 ;  /* 0x00000000ff0f7431 */ /* 0x000fe200000001ff */
[----:B------:R-:W-:-:S04]  /*0f60*/  MOV R14, UR12 ;  /* 0x0000000c000e7c02 */ /* 0x000fc80008000f00 */
[----:B------:R-:W-:Y:S01]  /*0f70*/  MOV R13, UR8 ;  /* 0x00000008000d7c02 */ /* 0x000fe20008000f00 */
[----:B------:R-:W-:-:S04]  /*0f80*/  IMAD.U32 R25, RZ, RZ, UR8 ;  /* 0x00000008ff197e24 */ /* 0x000fc8000f8e00ff */
[----:B------:R-:W-:-:S04]  /*0f90*/  IMAD.WIDE.U32 R12, R13, UR16, R4 ;  /* 0x000000100d0c7c25 */ /* 0x000fc8000f8e0004 */
[----:B------:R-:W-:Y:S01]  /*0fa0*/  IMAD.WIDE.U32 R14, R8, UR18, R14 ;  /* 0x00000012080e7c25 */ /* 0x000fe2000f8e000e */
[----:B0-----:R-:W-:-:S03]  /*0fb0*/  LEA R18, P1, R12, UR22, 0x3 ;  /* 0x000000160c127c11 */ /* 0x001fc6000f8218ff */
[-C--:B--2---:R-:W-:Y:S02]  /*0fc0*/  IMAD R11, R21, R22.reuse, RZ ;  /* 0x00000016150b7224 */ /* 0x084fe400078e02ff */
[----:B------:R-:W-:-:S04]  /*0fd0*/  IMAD.WIDE.U32 R16, R20, R22, RZ ;  /* 0x0000001614107225 */ /* 0x000fc800078e00ff */
[----:B------:R-:W-:Y:S01]  /*0fe0*/  IMAD R23, R23, R20, R11 ;  /* 0x0000001417177224 */ /* 0x000fe200078e020b */
[----:B------:R-:W-:Y:S01]  /*0ff0*/  LEA R20, P0, R14, UR24, 0x3 ;  /* 0x000000180e147c11 */ /* 0x000fe2000f8018ff */
[----:B------:R-:W-:Y:S01]  /*1000*/  IMAD R11, R25, UR17, R13 ;  /* 0x00000011190b7c24 */ /* 0x000fe2000f8e020d */
[----:B------:R-:W-:Y:S01]  /*1010*/  IADD3 R13, PT, PT, R10, R15, RZ ;  /* 0x0000000f0a0d7210 */ /* 0x000fe20007ffe0ff */
[----:B------:R-:W-:-:S03]  /*1020*/  IMAD.IADD R17, R17, 0x1, R23 ;  /* 0x0000000111117824 */ /* 0x000fc600078e0217 */
[----:B------:R-:W-:Y:S02]  /*1030*/  LEA.HI.X R19, R12, UR23, R11, 0x3, P1 ;  /* 0x000000170c137c11 */ /* 0x000fe400088f1c0b */
[----:B------:R-:W-:-:S05]  /*1040*/  LEA.HI.X R21, R14, UR25, R13, 0x3, P0 ;  /* 0x000000190e157c11 */ /* 0x000fca00080f1c0d */
[----:B------:R0:W-:Y:S04]  /*1050*/  STG.E.64 desc[UR14][R20.64], R16 ;  /* 0x0000001014007986 */ /* 0x0001e8000c101b0e */
[----:B------:R-:W2:Y:S04]  /*1060*/  LDG.E.64 R18, desc[UR14][R18.64] ;  /* 0x0000000e12127981 */ /* 0x000ea8000c1e1b00 */
[----:B------:R-:W2:Y:S01]  /*1070*/  LDG.E.64 R22, desc[UR14][R6.64] ;  /* 0x0000000e06167981 */ /* 0x000ea2000c1e1b00 */
[----:B------:R-:W-:Y:S01]  /*1080*/  UIADD3 UR5, UPT, UPT, UR4, 0x3, URZ ;  /* 0x0000000304057890 */ /* 0x000fe2000fffe0ff */
[----:B------:R-:W-:-:S02]  /*1090*/  MOV R14, UR8 ;  /* 0x00000008000e7c02 */ /* 0x000fc40008000f00 */
[----:B------:R-:W-:-:S03]  /*10a0*/  MOV R15, RZ ;  /* 0x000000ff000f7202 */ /* 0x000fc60000000f00 */
[----:B------:R-:W-:Y:S01]  /*10b0*/  MOV R13, UR5 ;  /* 0x00000005000d7c02 */ /* 0x000fe20008000f00 */
[----:B------:R-:W-:Y:S02]  /*10c0*/  IMAD.U32 R25, RZ, RZ, UR5 ;  /* 0x00000005ff197e24 */ /* 0x000fe4000f8e00ff */
        /* <DEDUP_REMOVED lines=15> */
[----:B------:R-:W-:Y:S01]  /*11c0*/  HFMA2 R13, -RZ, RZ, 0, 0 ;  /* 0x00000000ff0d7431 */ /* 0x000fe200000001ff */
[----:B------:R-:W-:-:S05]  /*11d0*/  MOV R12, UR5 ;  /* 0x00000005000c7c02 */ /* 0x000fca0008000f00 */
[----:B------:R-:W-:-:S04]  /*11e0*/  IMAD.WIDE.U32 R12, R8, UR18, R12 ;  /* 0x00000012080c7c25 */ /* 0x000fc8000f8e000c */
[----:B------:R-:W-:Y:S01]  /*11f0*/  IMAD.IADD R13, R10, 0x1, R13 ;  /* 0x000000010a0d7824 */ /* 0x000fe200078e020d */
[----:B------:R-:W-:Y:S01]  /*1200*/  UIADD3 UR4, UPT, UPT, UR4, 0x4, URZ ;  /* 0x0000000404047890 */ /* 0x000fe2000fffe0ff */
[----:B------:R-:W-:Y:S01]  /*1210*/  UMOV UR5, URZ ;  /* 0x000000ff00057c82 */ /* 0x000fe20008000000 */
[-C--:B--2---:R-:W-:Y:S02]  /*1220*/  IMAD R23, R19, R14.reuse, RZ ;  /* 0x0000000e13177224 */ /* 0x084fe400078e02ff */
[----:B------:R-:W-:Y:S01]  /*1230*/  IMAD.WIDE.U32 R10, R18, R14, RZ ;  /* 0x0000000e120a7225 */ /* 0x000fe200078e00ff */
[----:B------:R-:W-:-:S03]  /*1240*/  LEA R14, P0, R12, UR24, 0x3 ;  /* 0x000000180c0e7c11 */ /* 0x000fc6000f8018ff */
[----:B------:R-:W-:Y:S01]  /*1250*/  IMAD R23, R15, R18, R23 ;  /* 0x000000120f177224 */ /* 0x000fe200078e0217 */
[----:B------:R-:W-:-:S04]  /*1260*/  LEA.HI.X R15, R12, UR25, R13, 0x3, P0 ;  /* 0x000000190c0f7c11 */ /* 0x000fc800080f1c0d */
[----:B------:R-:W-:-:S05]  /*1270*/  IADD3 R11, PT, PT, R11, R23, RZ ;  /* 0x000000170b0b7210 */ /* 0x000fca0007ffe0ff */
[----:B------:R1:W-:Y:S02]  /*1280*/  STG.E.64 desc[UR14][R14.64], R10 ;  /* 0x0000000a0e007986 */ /* 0x0003e4000c101b0e */
.L_x_13:
[----:B------:R-:W-:Y:S05]  /*1290*/  BRA.U !UP1, `(.L_x_12) ;  /* 0x0000000509387547 */ /* 0x000fea000b800000 */
[----:B------:R-:W-:Y:S02]  /*12a0*/  UISETP.NE.U32.AND UP2, UPT, UR9, 0x1, UPT ;  /* 0x000000010900788c */ /* 0x000fe4000bf45070 */
[----:B------:R-:W-:Y:S02]  /*12b0*/  ULOP3.LUT UR8, UR18, 0x1, URZ, 0xc0, !UPT ;  /* 0x0000000112087892 */ /* 0x000fe4000f8ec0ff */
[----:B------:R-:W-:Y:S02]  /*12c0*/  UISETP.NE.AND.EX UP2, UPT, URZ, URZ, UPT, UP2 ;  /* 0x000000ffff00728c */ /* 0x000fe4000bf45320 */
[----:B------:R-:W-:-:S04]  /*12d0*/  UISETP.NE.U32.AND UP1, UPT, UR8, 0x1, UPT ;  /* 0x000000010800788c */ /* 0x000fc8000bf25070 */
[----:B------:R-:W-:-:S03]  /*12e0*/  UISETP.NE.U32.AND.EX UP1, UPT, URZ, URZ, UPT, UP1 ;  /* 0x000000ffff00728c */ /* 0x000fc6000bf25110 */
[----:B------:R-:W-:Y:S08]  /*12f0*/  BRA.U !UP2, `(.L_x_14) ;  /* 0x000000010abc7547 */ /* 0x000ff0000b800000 */
[----:B------:R-:W2:Y:S01]  /*1300*/  LDCU.64 UR22, c[0x0][0x388] ;  /* 0x00007100ff1677ac */ /* 0x000ea20008000a00 */
[----:B-1-3--:R-:W-:Y:S01]  /*1310*/  MOV R11, UR4 ;  /* 0x00000004000b7c02 */ /* 0x00afe20008000f00 */
[----:B0-----:R-:W3:Y:S01]  /*1320*/  LDG.E.64 R18, desc[UR14][R6.64] ;  /* 0x0000000e06127981 */ /* 0x001ee2000c1e1b00 */
[----:B------:R-:W-:-:S03]  /*1330*/  UIMAD UR8, UR5, UR16, URZ ;  /* 0x00000010050872a4 */ /* 0x000fc6000f8e02ff */
[----:B------:R-:W-:Y:S01]  /*1340*/  IMAD.WIDE.U32 R10, R11, UR16, R4 ;  /* 0x000000100b0a7c25 */ /* 0x000fe2000f8e0004 */
[----:B------:R-:W-:-:S06]  /*1350*/  UIMAD UR8, UR4, UR17, UR8 ;  /* 0x00000011040872a4 */ /* 0x000fcc000f8e0208 */
[----:B------:R-:W-:Y:S01]  /*1360*/  VIADD R11, R11, UR8 ;  /* 0x000000080b0b7c36 */ /* 0x000fe20008000000 */
[----:B--2---:R-:W-:-:S04]  /*1370*/  LEA R16, P0, R10, UR22, 0x3 ;  /* 0x000000160a107c11 */ /* 0x004fc8000f8018ff */
[----:B------:R-:W0:Y:S01]  /*1380*/  LDCU.64 UR8, c[0x0][0x390] ;  /* 0x00007200ff0877ac */ /* 0x000e220008000a00 */
[----:B------:R-:W-:-:S06]  /*1390*/  LEA.HI.X R17, R10, UR23, R11, 0x3, P0 ;  /* 0x000000170a117c11 */ /* 0x000fcc00080f1c0b */
[----:B------:R-:W3:Y:S01]  /*13a0*/  LDG.E.64 R16, desc[UR14][R16.64] ;  /* 0x0000000e10107981 */ /* 0x000ee2000c1e1b00 */
[----:B------:R-:W-:Y:S02]  /*13b0*/  UIADD3 UR12, UPT, UPT, UR4, 0x1, URZ ;  /* 0x00000001040c7890 */ /* 0x000fe4000fffe0ff */
[----:B------:R-:W-:Y:S01]  /*13c0*/  MOV R14, UR4 ;  /* 0x00000004000e7c02 */ /* 0x000fe20008000f00 */
[----:B------:R-:W-:Y:S01]  /*13d0*/  IMAD R11, R0, UR18, RZ ;  /* 0x00000012000b7c24 */ /* 0x000fe2000f8e02ff */
[----:B------:R-:W-:Y:S02]  /*13e0*/  MOV R15, UR5 ;  /* 0x00000005000f7c02 */ /* 0x000fe40008000f00 */
[----:B------:R-:W-:Y:S01]  /*13f0*/  IMAD.U32 R13, RZ, RZ, UR12 ;  /* 0x0000000cff0d7e24 */ /* 0x000fe2000f8e00ff */
[----:B------:R-:W-:Y:S01]  /*1400*/  MOV R25, UR12 ;  /* 0x0000000c00197c02 */ /* 0x000fe20008000f00 */
[----:B------:R-:W-:-:S04]  /*1410*/  IMAD.WIDE.U32 R14, R8, UR18, R14 ;  /* 0x00000012080e7c25 */ /* 0x000fc8000f8e000e */
[----:B------:R-:W-:-:S03]  /*1420*/  IMAD.WIDE.U32 R12, R13, UR16, R4 ;  /* 0x000000100d0c7c25 */ /* 0x000fc6000f8e0004 */
[----:B------:R-:W-:Y:S01]  /*1430*/  LEA R20, P1, R12, UR22, 0x3 ;  /* 0x000000160c147c11 */ /* 0x000fe2000f8218ff */
[----:B---3--:R-:W-:Y:S02]  /*1440*/  IMAD R21, R17, R18, RZ ;  /* 0x0000001211157224 */ /* 0x008fe400078e02ff */
[----:B------:R-:W-:Y:S02]  /*1450*/  IMAD R17, R8, UR19, R11 ;  /* 0x0000001308117c24 */ /* 0x000fe4000f8e020b */
[----:B------:R-:W-:Y:S02]  /*1460*/  IMAD R23, R19, R16, R21 ;  /* 0x0000001013177224 */ /* 0x000fe400078e0215 */
[----:B------:R-:W-:Y:S01]  /*1470*/  IMAD.WIDE.U32 R10, R16, R18, RZ ;  /* 0x00000012100a7225 */ /* 0x000fe200078e00ff */
[----:B0-----:R-:W-:-:S03]  /*1480*/  LEA R18, P0, R14, UR8, 0x3 ;  /* 0x000000080e127c11 */ /* 0x001fc6000f8018ff */
[----:B------:R-:W-:Y:S01]  /*1490*/  IMAD R21, R25, UR17, R13 ;  /* 0x0000001119157c24 */ /* 0x000fe2000f8e020d */
[----:B------:R-:W-:Y:S01]  /*14a0*/  IADD3 R13, PT, PT, R17, R15, RZ ;  /* 0x0000000f110d7210 */ /* 0x000fe20007ffe0ff */
[----:B------:R-:W-:Y:S01]  /*14b0*/  IMAD.IADD R23, R11, 0x1, R23 ;  /* 0x000000010b177824 */ /* 0x000fe200078e0217 */
[----:B------:R-:W-:Y:S02]  /*14c0*/  MOV R22, R10 ;  /* 0x0000000a00167202 */ /* 0x000fe40000000f00 */
[----:B------:R-:W-:Y:S02]  /*14d0*/  LEA.HI.X R19, R14, UR9, R13, 0x3, P0 ;  /* 0x000000090e137c11 */ /* 0x000fe400080f1c0d */
[----:B------:R-:W-:-:S03]  /*14e0*/  LEA.HI.X R21, R12, UR23, R21, 0x3, P1 ;  /* 0x000000170c157c11 */ /* 0x000fc600088f1c15 */
[----:B------:R2:W-:Y:S04]  /*14f0*/  STG.E.64 desc[UR14][R18.64], R22 ;  /* 0x0000001612007986 */ /* 0x0005e8000c101b0e */
[----:B------:R-:W3:Y:S04]  /*1500*/  LDG.E.64 R20, desc[UR14][R20.64] ;  /* 0x0000000e14147981 */ /* 0x000ee8000c1e1b00 */
[----:B------:R-:W3:Y:S01]  /*1510*/  LDG.E.64 R12, desc[UR14][R6.64] ;  /* 0x0000000e060c7981 */ /* 0x000ee2000c1e1b00 */
[----:B------:R-:W-:Y:S01]  /*1520*/  MOV R10, UR12 ;  /* 0x0000000c000a7c02 */ /* 0x000fe20008000f00 */
[----:B------:R-:W-:-:S04]  /*1530*/  IMAD.MOV.U32 R11, RZ, RZ, RZ ;  /* 0x000000ffff0b7224 */ /* 0x000fc800078e00ff */
[----:B------:R-:W-:-:S05]  /*1540*/  IMAD.WIDE.U32 R10, R8, UR18, R10 ;  /* 0x00000012080a7c25 */ /* 0x000fca000f8e000a */
[----:B------:R-:W-:Y:S01]  /*1550*/  IADD3 R17, PT, PT, R17, R11, RZ ;  /* 0x0000000b11117210 */ /* 0x000fe20007ffe0ff */
[----:B------:R-:W-:Y:S01]  /*1560*/  UIADD3 UR4, UPT, UPT, UR4, 0x2, URZ ;  /* 0x0000000204047890 */ /* 0x000fe2000fffe0ff */
[----:B------:R-:W-:Y:S01]  /*1570*/  UMOV UR5, URZ ;  /* 0x000000ff00057c82 */ /* 0x000fe20008000000 */
[-C--:B---3--:R-:W-:Y:S02]  /*1580*/  IMAD R25, R21, R12.reuse, RZ ;  /* 0x0000000c15197224 */ /* 0x088fe400078e02ff */
[----:B------:R-:W-:Y:S01]  /*1590*/  IMAD.WIDE.U32 R14, R20, R12, RZ ;  /* 0x0000000c140e7225 */ /* 0x000fe200078e00ff */
[----:B------:R-:W-:-:S03]  /*15a0*/  LEA R12, P0, R10, UR8, 0x3 ;  /* 0x000000080a0c7c11 */ /* 0x000fc6000f8018ff */
[----:B------:R-:W-:Y:S01]  /*15b0*/  IMAD R25, R13, R20, R25 ;  /* 0x000000140d197224 */ /* 0x000fe200078e0219 */
[----:B------:R-:W-:-:S04]  /*15c0*/  LEA.HI.X R13, R10, UR9, R17, 0x3, P0 ;  /* 0x000000090a0d7c11 */ /* 0x000fc800080f1c11 */
[----:B------:R-:W-:-:S05]  /*15d0*/  IADD3 R15, PT, PT, R15, R25, RZ ;  /* 0x000000190f0f7210 */ /* 0x000fca0007ffe0ff */
[----:B------:R2:W-:Y:S02]  /*15e0*/  STG.E.64 desc[UR14][R12.64], R14 ;  /* 0x0000000e0c007986 */ /* 0x0005e4000c101b0e */
.L_x_14:
[----:B------:R-:W-:Y:S05]  /*15f0*/  BRA.U UP1, `(.L_x_12) ;  /* 0x0000000101607547 */ /* 0x000fea000b800000 */
[----:B------:R-:W2:Y:S01]  /*1600*/  LDCU.64 UR22, c[0x0][0x388] ;  /* 0x00007100ff1677ac */ /* 0x000ea20008000a00 */
[----:B-1-3--:R-:W-:Y:S01]  /*1610*/  IMAD.U32 R11, RZ, RZ, UR4 ;  /* 0x00000004ff0b7e24 */ /* 0x00afe2000f8e00ff */
[----:B0-----:R-:W3:Y:S01]  /*1620*/  LDG.E.64 R6, desc[UR14][R6.64] ;  /* 0x0000000e06067981 */ /* 0x001ee2000c1e1b00 */
[----:B------:R-:W-:Y:S02]  /*1630*/  UIMAD UR8, UR5, UR16, URZ ;  /* 0x00000010050872a4 */ /* 0x000fe4000f8e02ff */
[----:B------:R-:W-:Y:S02]  /*1640*/  IMAD.WIDE.U32 R10, R11, UR16, R4 ;  /* 0x000000100b0a7c25 */ /* 0x000fe4000f8e0004 */
[----:B------:R-:W-:-:S06]  /*1650*/  UIMAD UR8, UR4, UR17, UR8 ;  /* 0x00000011040872a4 */ /* 0x000fcc000f8e0208 */
[----:B------:R-:W-:Y:S02]  /*1660*/  IADD3 R9, PT, PT, R11, UR8, RZ ;  /* 0x000000080b097c10 */ /* 0x000fe4000fffe0ff */
[----:B--2---:R-:W-:-:S03]  /*1670*/  LEA R14, P0, R10, UR22, 0x3 ;  /* 0x000000160a0e7c11 */ /* 0x004fc6000f8018ff */
[----:B------:R-:W0:Y:S01]  /*1680*/  LDCU.64 UR8, c[0x0][0x390] ;  /* 0x00007200ff0877ac */ /* 0x000e220008000a00 */
[----:B------:R-:W-:-:S05]  /*1690*/  LEA.HI.X R15, R10, UR23, R9, 0x3, P0 ;  /* 0x000000170a0f7c11 */ /* 0x000fca00080f1c09 */
[----:B------:R-:W3:Y:S01]  /*16a0*/  LDG.E.64 R10, desc[UR14][R14.64] ;  /* 0x0000000e0e0a7981 */ /* 0x000ee2000c1e1b00 */
[----:B------:R-:W-:Y:S01]  /*16b0*/  MOV R12, UR4 ;  /* 0x00000004000c7c02 */ /* 0x000fe20008000f00 */
[----:B------:R-:W-:Y:S02]  /*16c0*/  IMAD R9, R0, UR18, RZ ;  /* 0x0000001200097c24 */ /* 0x000fe4000f8e02ff */
[----:B------:R-:W-:Y:S02]  /*16d0*/  IMAD.U32 R13, RZ, RZ, UR5 ;  /* 0x00000005ff0d7e24 */ /* 0x000fe4000f8e00ff */
[C---:B------:R-:W-:Y:S02]  /*16e0*/  IMAD R17, R8.reuse, UR19, R9 ;  /* 0x0000001308117c24 */ /* 0x040fe4000f8e0209 */
[----:B------:R-:W-:-:S04]  /*16f0*/  IMAD.WIDE.U32 R8, R8, UR18, R12 ;  /* 0x0000001208087c25 */ /* 0x000fc8000f8e000c */
[-C--:B---3--:R-:W-:Y:S02]  /*1700*/  IMAD R11, R11, R6.reuse, RZ ;  /* 0x000000060b0b7224 */ /* 0x088fe400078e02ff */
[----:B------:R-:W-:Y:S01]  /*1710*/  IMAD.WIDE.U32 R12, R10, R6, RZ ;  /* 0x000000060a0c7225 */ /* 0x000fe200078e00ff */
[----:B0-----:R-:W-:-:S03]  /*1720*/  LEA R6, P0, R8, UR8, 0x3 ;  /* 0x0000000808067c11 */ /* 0x001fc6000f8018ff */
[----:B------:R-:W-:Y:S01]  /*1730*/  IMAD R11, R7, R10, R11 ;  /* 0x0000000a070b7224 */ /* 0x000fe200078e020b */
[----:B------:R-:W-:-:S04]  /*1740*/  IADD3 R7, PT, PT, R17, R9, RZ ;  /* 0x0000000911077210 */ /* 0x000fc80007ffe0ff */
[----:B------:R-:W-:Y:S02]  /*1750*/  LEA.HI.X R7, R8, UR9, R7, 0x3, P0 ;  /* 0x0000000908077c11 */ /* 0x000fe400080f1c07 */
[----:B------:R-:W-:-:S05]  /*1760*/  IADD3 R13, PT, PT, R13, R11, RZ ;  /* 0x0000000b0d0d7210 */ /* 0x000fca0007ffe0ff */
[----:B------:R4:W-:Y:S02]  /*1770*/  STG.E.64 desc[UR14][R6.64], R12 ;  /* 0x0000000c06007986 */ /* 0x0009e4000c101b0e */
.L_x_12:
[----:B------:R-:W-:Y:S05]  /*1780*/  BRA.U !UP0, `(.L_x_15) ;  /* 0xffffffed08287547 */ /* 0x000fea000b83ffff */
[----:B0-----:R-:W-:Y:S05]  /*1790*/  EXIT ;  /* 0x000000000000794d */ /* 0x001fea0003800000 */
        .weak           $__internal_2_$__cuda_sm20_div_u64
        .type           $__internal_2_$__cuda_sm20_div_u64,@function
        .size           $__internal_2_$__cuda_sm20_div_u64,(.L_x_28 - $__internal_2_$__cuda_sm20_div_u64)
$__internal_2_$__cuda_sm20_div_u64:
[----:B------:R-:W0:Y:S01]  /*17a0*/  LDCU.64 UR4, c[0x0][0x3a0] ;  /* 0x00007400ff0477ac */ /* 0x000e220008000a00 */
[----:B------:R-:W1:Y:S01]  /*17b0*/  LDC.64 R2, c[0x0][0x3a0] ;  /* 0x0000e800ff027b82 */ /* 0x000e620000000a00 */
[----:B0-----:R-:W0:Y:S08]  /*17c0*/  I2F.U64.RP R10, UR4 ;  /* 0x00000004000a7d12 */ /* 0x001e300008309000 */
[----:B0-----:R-:W0:Y:S02]  /*17d0*/  MUFU.RCP R10, R10 ;  /* 0x0000000a000a7308 */ /* 0x001e240000001000 */
[----:B0-----:R-:W-:-:S06]  /*17e0*/  VIADD R6, R10, 0x1ffffffe ;  /* 0x1ffffffe0a067836 */ /* 0x001fcc0000000000 */
[----:B------:R-:W1:Y:S02]  /*17f0*/  F2I.U64.TRUNC R6, R6 ;  /* 0x0000000600067311 */ /* 0x000e64000020d800 */
[----:B-1----:R-:W-:-:S04]  /*1800*/  IMAD.WIDE.U32 R8, R6, R2, RZ ;  /* 0x0000000206087225 */ /* 0x002fc800078e00ff */
[----:B------:R-:W-:Y:S01]  /*1810*/  IMAD R9, R6, R3, R9 ;  /* 0x0000000306097224 */ /* 0x000fe200078e0209 */
[----:B------:R-:W-:-:S03]  /*1820*/  IADD3 R11, P0, PT, RZ, -R8, RZ ;  /* 0x80000008ff0b7210 */ /* 0x000fc60007f1e0ff */
[----:B------:R-:W-:Y:S02]  /*1830*/  IMAD R9, R7, R2, R9 ;  /* 0x0000000207097224 */ /* 0x000fe400078e0209 */
[----:B------:R-:W-:-:S03]  /*1840*/  IMAD.HI.U32 R8, R6, R11, RZ ;  /* 0x0000000b06087227 */ /* 0x000fc600078e00ff */
[----:B------:R-:W-:Y:S02]  /*1850*/  IADD3.X R13, PT, PT, RZ, ~R9, RZ, P0, !PT ;  /* 0x80000009ff0d7210 */ /* 0x000fe400007fe4ff */
[----:B------:R-:W-:-:S03]  /*1860*/  MOV R9, R6 ;  /* 0x0000000600097202 */ /* 0x000fc60000000f00 */
[-C--:B------:R-:W-:Y:S02]  /*1870*/  IMAD R15, R7, R13.reuse, RZ ;  /* 0x0000000d070f7224 */ /* 0x080fe400078e02ff */
[----:B------:R-:W-:-:S04]  /*1880*/  IMAD.WIDE.U32 R8, P0, R6, R13, R8 ;  /* 0x0000000d06087225 */ /* 0x000fc80007800008 */
[----:B------:R-:W-:-:S04]  /*1890*/  IMAD.HI.U32 R13, R7, R13, RZ ;  /* 0x0000000d070d7227 */ /* 0x000fc800078e00ff */
[----:B------:R-:W-:-:S05]  /*18a0*/  IMAD.HI.U32 R8, P1, R7, R11, R8 ;  /* 0x0000000b07087227 */ /* 0x000fca0007820008 */
[----:B------:R-:W-:Y:S01]  /*18b0*/  IADD3 R9, P2, PT, R15, R8, RZ ;  /* 0x000000080f097210 */ /* 0x000fe20007f5e0ff */
[----:B------:R-:W-:-:S04]  /*18c0*/  IMAD.X R8, R13, 0x1, R7, P0 ;  /* 0x000000010d087824 */ /* 0x000fc800000e0607 */
[----:B------:R-:W-:Y:S01]  /*18d0*/  IMAD.WIDE.U32 R6, R9, R2, RZ ;  /* 0x0000000209067225 */ /* 0x000fe200078e00ff */
[----:B------:R-:W-:-:S03]  /*18e0*/  IADD3.X R11, PT, PT, RZ, RZ, R8, P2, P1 ;  /* 0x000000ffff0b7210 */ /* 0x000fc600017e2408 */
[----:B------:R-:W-:Y:S01]  /*18f0*/  IMAD R7, R9, R3, R7 ;  /* 0x0000000309077224 */ /* 0x000fe200078e0207 */
[----:B------:R-:W-:-:S03]  /*1900*/  IADD3 R13, P0, PT, RZ, -R6, RZ ;  /* 0x80000006ff0d7210 */ /* 0x000fc60007f1e0ff */
[----:B------:R-:W-:Y:S02]  /*1910*/  IMAD R7, R11, R2, R7 ;  /* 0x000000020b077224 */ /* 0x000fe400078e0207 */
[----:B------:R-:W-:-:S03]  /*1920*/  IMAD.HI.U32 R8, R9, R13, RZ ;  /* 0x0000000d09087227 */ /* 0x000fc600078e00ff */
[----:B------:R-:W-:Y:S01]  /*1930*/  IADD3.X R6, PT, PT, RZ, ~R7, RZ, P0, !PT ;  /* 0x80000007ff067210 */ /* 0x000fe200007fe4ff */
[----:B------:R-:W-:-:S04]  /*1940*/  IMAD.MOV.U32 R7, RZ, RZ, RZ ;  /* 0x000000ffff077224 */ /* 0x000fc800078e00ff */
        /* <DEDUP_REMOVED lines=8> */
[----:B------:R-:W-:-:S04]  /*19d0*/  IMAD.WIDE.U32 R6, RZ, R9, R6 ;  /* 0x00000009ff067225 */ /* 0x000fc800078e0006 */
[----:B------:R-:W-:-:S05]  /*19e0*/  IMAD.HI.U32 R6, P0, R11, R4, R6 ;  /* 0x000000040b067227 */ /* 0x000fca0007800006 */
[----:B------:R-:W-:Y:S02]  /*19f0*/  IADD3 R9, P1, PT, RZ, R6, RZ ;  /* 0x00000006ff097210 */ /* 0x000fe40007f3e0ff */
[----:B------:R-:W-:-:S03]  /*1a00*/  IADD3.X R8, PT, PT, RZ, RZ, RZ, P0, !PT ;  /* 0x000000ffff087210 */ /* 0x000fc600007fe4ff */
[----:B------:R-:W-:Y:S01]  /*1a10*/  IMAD.WIDE.U32 R6, R9, R2, RZ ;  /* 0x0000000209067225 */ /* 0x000fe200078e00ff */
[----:B------:R-:W-:-:S03]  /*1a20*/  IADD3.X R11, PT, PT, RZ, R8, RZ, P1, !PT ;  /* 0x00000008ff0b7210 */ /* 0x000fc60000ffe4ff */
[----:B------:R-:W-:Y:S01]  /*1a30*/  IMAD R7, R9, R3, R7 ;  /* 0x0000000309077224 */ /* 0x000fe200078e0207 */
[----:B------:R-:W-:-:S03]  /*1a40*/  IADD3 R13, P1, PT, -R6, R4, RZ ;  /* 0x00000004060d7210 */ /* 0x000fc60007f3e1ff */
[-C--:B------:R-:W-:Y:S01]  /*1a50*/  IMAD R7, R11, R2.reuse, R7 ;  /* 0x000000020b077224 */ /* 0x080fe200078e0207 */
[----:B------:R-:W-:-:S03]  /*1a60*/  ISETP.GE.U32.AND P0, PT, R13, R2, PT ;  /* 0x000000020d00720c */ /* 0x000fc60003f06070 */
[----:B------:R-:W-:Y:S01]  /*1a70*/  IMAD.X R12, RZ, RZ, ~R7, P1 ;  /* 0x000000ffff0c7224 */ /* 0x000fe200008e0e07 */
[----:B------:R-:W-:Y:S02]  /*1a80*/  IADD3 R7, P2, PT, R13, -R2, RZ ;  /* 0x800000020d077210 */ /* 0x000fe40007f5e0ff */
[----:B------:R-:W-:Y:S02]  /*1a90*/  IADD3 R6, P1, PT, R9, 0x1, RZ ;  /* 0x0000000109067810 */ /* 0x000fe40007f3e0ff */
[CC--:B------:R-:W-:Y:S02]  /*1aa0*/  ISETP.GE.U32.AND.EX P0, PT, R12.reuse, R3.reuse, PT, P0 ;  /* 0x000000030c00720c */ /* 0x0c0fe40003f06100 */
[----:B------:R-:W-:Y:S02]  /*1ab0*/  IADD3.X R10, PT, PT, R12, ~R3, RZ, P2, !PT ;  /* 0x800000030c0a7210 */ /* 0x000fe400017fe4ff */
[----:B------:R-:W-:Y:S02]  /*1ac0*/  IADD3.X R8, PT, PT, RZ, R11, RZ, P1, !PT ;  /* 0x0000000bff087210 */ /* 0x000fe40000ffe4ff */
[----:B------:R-:W-:-:S02]  /*1ad0*/  SEL R9, R6, R9, P0 ;  /* 0x0000000906097207 */ /* 0x000fc40000000000 */
[----:B------:R-:W-:Y:S02]  /*1ae0*/  SEL R7, R7, R13, P0 ;  /* 0x0000000d07077207 */ /* 0x000fe40000000000 */
[----:B------:R-:W-:Y:S02]  /*1af0*/  SEL R10, R10, R12, P0 ;  /* 0x0000000c0a0a7207 */ /* 0x000fe40000000000 */
[----:B------:R-:W-:Y:S02]  /*1b00*/  SEL R8, R8, R11, P0 ;  /* 0x0000000b08087207 */ /* 0x000fe40000000000 */
[----:B------:R-:W-:Y:S02]  /*1b10*/  IADD3 R6, P2, PT, R9, 0x1, RZ ;  /* 0x0000000109067810 */ /* 0x000fe40007f5e0ff */
[----:B------:R-:W-:Y:S02]  /*1b20*/  ISETP.GE.U32.AND P0, PT, R7, R2, PT ;  /* 0x000000020700720c */ /* 0x000fe40003f06070 */
[----:B------:R-:W-:Y:S01]  /*1b30*/  ISETP.NE.U32.AND P1, PT, R2, RZ, PT ;  /* 0x000000ff0200720c */ /* 0x000fe20003f25070 */
[----:B------:R-:W-:Y:S01]  /*1b40*/  IMAD.X R7, RZ, RZ, R8, P2 ;  /* 0x000000ffff077224 */ /* 0x000fe200010e0608 */
[----:B------:R-:W-:-:S02]  /*1b50*/  ISETP.GE.U32.AND.EX P0, PT, R10, R3, PT, P0 ;  /* 0x000000030a00720c */ /* 0x000fc40003f06100 */
[----:B------:R-:W-:Y:S01]  /*1b60*/  ISETP.NE.AND.EX P1, PT, R3, RZ, PT, P1 ;  /* 0x000000ff0300720c */ /* 0x000fe20003f25310 */
[----:B------:R-:W-:Y:S01]  /*1b70*/  HFMA2 R3, -RZ, RZ, 0, 0 ;  /* 0x00000000ff037431 */ /* 0x000fe200000001ff */
[----:B------:R-:W-:Y:S02]  /*1b80*/  MOV R2, R0 ;  /* 0x0000000000027202 */ /* 0x000fe40000000f00 */
[----:B------:R-:W-:Y:S02]  /*1b90*/  SEL R6, R6, R9, P0 ;  /* 0x0000000906067207 */ /* 0x000fe40000000000 */
[----:B------:R-:W-:Y:S02]  /*1ba0*/  SEL R7, R7, R8, P0 ;  /* 0x0000000807077207 */ /* 0x000fe40000000000 */
[----:B------:R-:W-:Y:S02]  /*1bb0*/  SEL R6, R6, 0xffffffff, P1 ;  /* 0xffffffff06067807 */ /* 0x000fe40000800000 */
[----:B------:R-:W-:Y:S01]  /*1bc0*/  SEL R7, R7, 0xffffffff, P1 ;  /* 0xffffffff07077807 */ /* 0x000fe20000800000 */
[----:B------:R-:W-:Y:S06]  /*1bd0*/  RET.REL.NODEC R2 `(_Z20per_column_AB_kernelPlS_S_ll) ;  /* 0xffffffe402087950 */ /* 0x000fec0003c3ffff */
.L_x_16:
        /* <DEDUP_REMOVED lines=10> */
.L_x_28:


//--------------------- .text._Z17per_row_AB_kernelPlS_S_ll --------------------------
	.section	.text._Z17per_row_AB_kernelPlS_S_ll,"ax",@progbits
	.align	128
        .global         _Z17per_row_AB_kernelPlS_S_ll
        .type           _Z17per_row_AB_kernelPlS_S_ll,@function
        .size           _Z17per_row_AB_kernelPlS_S_ll,(.L_x_29 - _Z17per_row_AB_kernelPlS_S_ll)
        .other          _Z17per_row_AB_kernelPlS_S_ll,@"STO_CUDA_ENTRY STV_DEFAULT"
_Z17per_row_AB_kernelPlS_S_ll:
.text._Z17per_row_AB_kernelPlS_S_ll:
[----:B------:R-:W-:Y:S01]  /*0000*/  LDC R1, c[0x0][0x37c] ;  /* 0x0000df00ff017b82 */ /* 0x000fe20000000800 */
[----:B------:R-:W0:Y:S01]  /*0010*/  S2R R9, SR_TID.X ;  /* 0x0000000000097919 */ /* 0x000e220000002100 */
[----:B------:R-:W1:Y:S06]  /*0020*/  LDCU.64 UR8, c[0x0][0x398] ;  /* 0x00007300ff0877ac */ /* 0x000e6c0008000a00 */
[----:B------:R-:W0:Y:S08]  /*0030*/  S2UR UR5, SR_CTAID.X ;  /* 0x00000000000579c3 */ /* 0x000e300000002500 */
[----:B------:R-:W0:Y:S01]  /*0040*/  LDC R8, c[0x0][0x360] ;  /* 0x0000d800ff087b82 */ /* 0x000e220000000800 */
[----:B-1----:R-:W-:-:S02]  /*0050*/  UIMAD UR4, UR9, UR8, URZ ;  /* 0x00000008090472a4 */ /* 0x002fc4000f8e02ff */
[----:B------:R-:W-:Y:S02]  /*0060*/  UIMAD.WIDE.U32 UR6, UR8, UR8, URZ ;  /* 0x00000008080672a5 */ /* 0x000fe4000f8e00ff */
[----:B------:R-:W-:-:S04]  /*0070*/  UIMAD UR4, UR8, UR9, UR4 ;  /* 0x00000009080472a4 */ /* 0x000fc8000f8e0204 */
[----:B------:R-:W-:-:S06]  /*0080*/  UIADD3 UR4, UPT, UPT, UR7, UR4, URZ ;  /* 0x0000000407047290 */ /* 0x000fcc000fffe0ff */
[----:B------:R-:W-:Y:S01]  /*0090*/  MOV R0, UR4 ;  /* 0x0000000400007c02 */ /* 0x000fe20008000f00 */
[----:B0-----:R-:W-:-:S05]  /*00a0*/  IMAD R8, R8, UR5, R9 ;  /* 0x0000000508087c24 */ /* 0x001fca000f8e0209 */
[----:B------:R-:W-:-:S04]  /*00b0*/  ISETP.LT.U32.AND P0, PT, R8, UR6, PT ;  /* 0x0000000608007c0c */ /* 0x000fc8000bf01070 */
[----:B------:R-:W-:-:S13]  /*00c0*/  ISETP.GT.U32.AND.EX P0, PT, R0, RZ, PT, P0 ;  /* 0x000000ff0000720c */ /* 0x000fda0003f04100 */
[----:B------:R-:W-:Y:S05]  /*00d0*/  @!P0 EXIT ;  /* 0x000000000000894d */ /* 0x000fea0003800000 */
[----:B------:R-:W-:-:S09]  /*00e0*/  UISETP.NE.U32.AND UP0, UPT, UR9, URZ, UPT ;  /* 0x000000ff0900728c */ /* 0x000fd2000bf05070 */
[----:B------:R-:W-:Y:S05]  /*00f0*/  BRA.U UP0, `(.L_x_17) ;  /* 0x00000001005c7547 */ /* 0x000fea000b800000 */
[----:B------:R-:W0:Y:S01]  /*0100*/  I2F.U32.RP R0, UR8 ;  /* 0x0000000800007d06 */ /* 0x000e220008209000 */
[----:B------:R-:W-:Y:S02]  /*0110*/  ISETP.NE.U32.AND P2, PT, RZ, UR8, PT ;  /* 0x00000008ff007c0c */ /* 0x000fe4000bf45070 */
[----:B------:R-:W-:-:S05]  /*0120*/  MOV R9, RZ ;  /* 0x000000ff00097202 */ /* 0x000fca0000000f00 */
[----:B0-----:R-:W0:Y:S02]  /*0130*/  MUFU.RCP R0, R0 ;  /* 0x0000000000007308 */ /* 0x001e240000001000 */
[----:B0-----:R-:W-:-:S06]  /*0140*/  IADD3 R2, PT, PT, R0, 0xffffffe, RZ ;  /* 0x0ffffffe00027810 */ /* 0x001fcc0007ffe0ff */
[----:B------:R0:W1:Y:S02]  /*0150*/  F2I.FTZ.U32.TRUNC.NTZ R3, R2 ;  /* 0x0000000200037305 */ /* 0x000064000021f000 */
[----:B0-----:R-:W-:Y:S01]  /*0160*/  HFMA2 R2, -RZ, RZ, 0, 0 ;  /* 0x00000000ff027431 */ /* 0x001fe200000001ff */
[----:B-1----:R-:W-:-:S05]  /*0170*/  IADD3 R5, PT, PT, RZ, -R3, RZ ;  /* 0x80000003ff057210 */ /* 0x002fca0007ffe0ff */
[----:B------:R-:W-:-:S04]  /*0180*/  IMAD R5, R5, UR8, RZ ;  /* 0x0000000805057c24 */ /* 0x000fc8000f8e02ff */
[----:B------:R-:W-:-:S06]  /*0190*/  IMAD.HI.U32 R3, R3, R5, R2 ;  /* 0x0000000503037227 */ /* 0x000fcc00078e0002 */
[----:B------:R-:W-:-:S05]  /*01a0*/  IMAD.HI.U32 R2, R3, R8, RZ ;  /* 0x0000000803027227 */ /* 0x000fca00078e00ff */
[----:B------:R-:W-:-:S05]  /*01b0*/  IADD3 R3, PT, PT, -R2, RZ, RZ ;  /* 0x000000ff02037210 */ /* 0x000fca0007ffe1ff */
[----:B------:R-:W-:-:S05]  /*01c0*/  IMAD R3, R3, UR8, R8 ;  /* 0x0000000803037c24 */ /* 0x000fca000f8e0208 */
[----:B------:R-:W-:-:S13]  /*01d0*/  ISETP.GE.U32.AND P0, PT, R3, UR8, PT ;  /* 0x0000000803007c0c */ /* 0x000fda000bf06070 */
[----:B------:R-:W-:Y:S01]  /*01e0*/  @P0 VIADD R3, R3, -UR8 ;  /* 0x8000000803030c36 */ /* 0x000fe20008000000 */
[----:B------:R-:W-:-:S04]  /*01f0*/  @P0 IADD3 R2, PT, PT, R2, 0x1, RZ ;  /* 0x0000000102020810 */ /* 0x000fc80007ffe0ff */
[----:B------:R-:W-:-:S13]  /*0200*/  ISETP.GE.U32.AND P1, PT, R3, UR8, PT ;  /* 0x0000000803007c0c */ /* 0x000fda000bf26070 */
[----:B------:R-:W-:Y:S02]  /*0210*/  @P1 IADD3 R2, PT, PT, R2, 0x1, RZ ;  /* 0x0000000102021810 */ /* 0x000fe40007ffe0ff */
[----:B------:R-:W-:-:S04]  /*0220*/  @!P2 LOP3.LUT R2, RZ, UR8, RZ, 0x33, !PT ;  /* 0x00000008ff02ac12 */ /* 0x000fc8000f8e33ff */
[----:B------:R-:W-:-:S05]  /*0230*/  IADD3 R3, PT, PT, -R2, RZ, RZ ;  /* 0x000000ff02037210 */ /* 0x000fca0007ffe1ff */
[----:B------:R-:W-:Y:S02]  /*0240*/  IMAD R8, R3, UR8, R8 ;  /* 0x0000000803087c24 */ /* 0x000fe4000f8e0208 */
[----:B------:R-:W-:Y:S01]  /*0250*/  HFMA2 R3, -RZ, RZ, 0, 0 ;  /* 0x00000000ff037431 */ /* 0x000fe200000001ff */
[----:B------:R-:W-:Y:S06]  /*0260*/  BRA `(.L_x_18) ;  /* 0x0000000000307947 */ /* 0x000fec0003800000 */
.L_x_17:
[----:B------:R-:W-:-:S07]  /*0270*/  MOV R0, 0x290 ;  /* 0x0000029000007802 */ /* 0x000fce0000000f00 */
[----:B------:R-:W-:Y:S05]  /*0280*/  CALL.REL.NOINC `($__internal_3_$__cuda_sm20_div_u64) ;  /* 0x00000018007c7944 */ /* 0x000fea0003c00000 */
[----:B------:R-:W0:Y:S01]  /*0290*/  LDCU.64 UR4, c[0x0][0x398] ;  /* 0x00007300ff0477ac */ /* 0x000e220008000a00 */
[-C--:B------:R-:W-:Y:S02]  /*02a0*/  IADD3 R3, P0, PT, RZ, -R4.reuse, RZ ;  /* 0x80000004ff037210 */ /* 0x080fe40007f1e0ff */
[----:B------:R-:W-:Y:S02]  /*02b0*/  MOV R9, RZ ;  /* 0x000000ff00097202 */ /* 0x000fe40000000f00 */
[----:B------:R-:W-:Y:S01]  /*02c0*/  MOV R2, R4 ;  /* 0x0000000400027202 */ /* 0x000fe20000000f00 */
[----:B------:R-:W-:-:S04]  /*02d0*/  IMAD.X R0, RZ, RZ, ~R5, P0 ;  /* 0x000000ffff007224 */ /* 0x000fc800000e0e05 */
[----:B0-----:R-:W-:Y:S02]  /*02e0*/  IMAD R0, R0, UR4, RZ ;  /* 0x0000000400007c24 */ /* 0x001fe4000f8e02ff */
[----:B------:R-:W-:-:S04]  /*02f0*/  IMAD.WIDE.U32 R8, R3, UR4, R8 ;  /* 0x0000000403087c25 */ /* 0x000fc8000f8e0008 */
[----:B------:R-:W-:-:S05]  /*0300*/  IMAD R3, R3, UR5, R0 ;  /* 0x0000000503037c24 */ /* 0x000fca000f8e0200 */
[----:B------:R-:W-:Y:S02]  /*0310*/  IADD3 R9, PT, PT, R9, R3, RZ ;  /* 0x0000000309097210 */ /* 0x000fe40007ffe0ff */
[----:B------:R-:W-:-:S07]  /*0320*/  MOV R3, R5 ;  /* 0x0000000500037202 */ /* 0x000fce0000000f00 */
.L_x_18:
[----:B------:R-:W0:Y:S02]  /*0330*/  LDC.64 R4, c[0x0][0x3a0] ;  /* 0x0000e800ff047b82 */ /* 0x000e240000000a00 */
[----:B0-----:R-:W-:-:S04]  /*0340*/  ISETP.GE.U32.AND P0, PT, R4, 0x1, PT ;  /* 0x000000010400780c */ /* 0x001fc80003f06070 */
[----:B------:R-:W-:-:S13]  /*0350*/  ISETP.GE.AND.EX P0, PT, R5, RZ, PT, P0 ;  /* 0x000000ff0500720c */ /* 0x000fda0003f06300 */
[----:B------:R-:W-:Y:S05]  /*0360*/  @!P0 EXIT ;  /* 0x000000000000894d */ /* 0x000fea0003800000 */
[----:B------:R-:W0:Y:S01]  /*0370*/  LDCU.64 UR10, c[0x0][0x358] ;  /* 0x00006b00ff0a77ac */ /* 0x000e220008000a00 */
[----:B------:R-:W-:Y:S01]  /*0380*/  UMOV UR6, URZ ;  /* 0x000000ff00067c82 */ /* 0x000fe20008000000 */
[----:B------:R-:W-:-:S05]  /*0390*/  UMOV UR7, URZ ;  /* 0x000000ff00077c82 */ /* 0x000fca0008000000 */
.L_x_24:
[----:B-1----:R-:W1:Y:S01]  /*03a0*/  LDCU.64 UR14, c[0x0][0x3a0] ;  /* 0x00007400ff0e77ac */ /* 0x002e620008000a00 */
[----:B----4-:R-:W-:Y:S01]  /*03b0*/  MOV R4, UR6 ;  /* 0x0000000600047c02 */ /* 0x010fe20008000f00 */
[----:B------:R-:W-:Y:S01]  /*03c0*/  IMAD.U32 R5, RZ, RZ, UR7 ;  /* 0x00000007ff057e24 */ /* 0x000fe2000f8e00ff */
[----:B--2---:R-:W2:Y:S01]  /*03d0*/  LDCU.64 UR4, c[0x0][0x380] ;  /* 0x00007000ff0477ac */ /* 0x004ea20008000a00 */
[----:B-1----:R-:W-:Y:S02]  /*03e0*/  UISETP.GE.U32.AND UP0, UPT, UR14, 0x8, UPT ;  /* 0x000000080e00788c */ /* 0x002fe4000bf06070 */
[----:B------:R-:W-:Y:S02]  /*03f0*/  IMAD R7, R3, UR14, RZ ;  /* 0x0000000e03077c24 */ /* 0x000fe4000f8e02ff */
[----:B---3--:R-:W-:Y:S01]  /*0400*/  IMAD.WIDE.U32 R10, R2, UR14, R4 ;  /* 0x0000000e020a7c25 */ /* 0x008fe2000f8e0004 */
[----:B------:R-:W-:-:S03]  /*0410*/  UISETP.GE.U32.AND.EX UP0, UPT, UR15, URZ, UPT, UP0 ;  /* 0x000000ff0f00728c */ /* 0x000fc6000bf06100 */
[----:B------:R-:W-:Y:S01]  /*0420*/  IMAD R0, R2, UR15, R7 ;  /* 0x0000000f02007c24 */ /* 0x000fe2000f8e0207 */
[----:B--2---:R-:W-:Y:S01]  /*0430*/  LEA R6, P0, R10, UR4, 0x3 ;  /* 0x000000040a067c11 */ /* 0x004fe2000f8018ff */
[----:B------:R-:W-:-:S03]  /*0440*/  UMOV UR4, URZ ;  /* 0x000000ff00047c82 */ /* 0x000fc60008000000 */
[----:B------:R-:W-:-:S04]  /*0450*/  IADD3 R7, PT, PT, R11, R0, RZ ;  /* 0x000000000b077210 */ /* 0x000fc80007ffe0ff */
[----:B------:R-:W-:Y:S01]  /*0460*/  LEA.HI.X R7, R10, UR5, R7, 0x3, P0 ;  /* 0x000000050a077c11 */ /* 0x000fe200080f1c07 */
[----:B------:R-:W-:Y:S01]  /*0470*/  UMOV UR5, URZ ;  /* 0x000000ff00057c82 */ /* 0x000fe20008000000 */
[----:B------:R-:W-:Y:S05]  /*0480*/  BRA.U !UP0, `(.L_x_19) ;  /* 0x00000009087c7547 */ /* 0x000fea000b800000 */
[----:B------:R-:W1:Y:S01]  /*0490*/  LDCU.64 UR8, c[0x0][0x3a0] ;  /* 0x00007400ff0877ac */ /* 0x000e620008000a00 */
[----:B------:R-:W2:Y:S01]  /*04a0*/  LDCU.64 UR12, c[0x0][0x388] ;  /* 0x00007100ff0c77ac */ /* 0x000ea20008000a00 */
[----:B------:R-:W3:Y:S01]  /*04b0*/  LDCU.128 UR16, c[0x0][0x390] ;  /* 0x00007200ff1077ac */ /* 0x000ee20008000c00 */
[----:B------:R-:W-:Y:S01]  /*04c0*/  UMOV UR4, URZ ;  /* 0x000000ff00047c82 */ /* 0x000fe20008000000 */
[----:B------:R-:W-:Y:S01]  /*04d0*/  UMOV UR5, URZ ;  /* 0x000000ff00057c82 */ /* 0x000fe20008000000 */
[----:B-1----:R-:W-:Y:S02]  /*04e0*/  ULOP3.LUT UR9, UR9, 0x7fffffff, URZ, 0xc0, !UPT ;  /* 0x7fffffff09097892 */ /* 0x002fe4000f8ec0ff */
[----:B--23--:R-:W-:-:S12]  /*04f0*/  ULOP3.LUT UR8, UR8, 0xfffffff8, URZ, 0xc0, !UPT ;  /* 0xfffffff808087892 */ /* 0x00cfd8000f8ec0ff */
.L_x_20:
[----:B------:R-:W-:Y:S01]  /*0500*/  MOV R16, UR4 ;  /* 0x0000000400107c02 */ /* 0x000fe20008000f00 */
[----:B------:R-:W-:Y:S01]  /*0510*/  IMAD R5, R9, UR14, RZ ;  /* 0x0000000e09057c24 */ /* 0x000fe2000f8e02ff */
[----:B------:R-:W-:Y:S01]  /*0520*/  MOV R17, UR5 ;  /* 0x0000000500117c02 */ /* 0x000fe20008000f00 */
[----:B01----:R-:W2:Y:S02]  /*0530*/  LDG.E.64 R12, desc[UR10][R6.64] ;  /* 0x0000000a060c7981 */ /* 0x003ea4000c1e1b00 */
[C---:B------:R-:W-:Y:S02]  /*0540*/  IMAD R11, R8.reuse, UR15, R5 ;  /* 0x0000000f080b7c24 */ /* 0x040fe4000f8e0205 */
[----:B------:R-:W-:-:S05]  /*0550*/  IMAD.WIDE.U32 R4, R8, UR14, R16 ;  /* 0x0000000e08047c25 */ /* 0x000fca000f8e0010 */
[----:B------:R-:W-:Y:S02]  /*0560*/  IADD3 R5, PT, PT, R5, R11, RZ ;  /* 0x0000000b05057210 */ /* 0x000fe40007ffe0ff */
[----:B------:R-:W-:-:S04]  /*0570*/  LEA R10, P0, R4, UR12, 0x3 ;  /* 0x0000000c040a7c11 */ /* 0x000fc8000f8018ff */
[----:B------:R-:W-:-:S05]  /*0580*/  LEA.HI.X R11, R4, UR13, R5, 0x3, P0 ;  /* 0x0000000d040b7c11 */ /* 0x000fca00080f1c05 */
[----:B------:R-:W2:Y:S01]  /*0590*/  LDG.E.64 R14, desc[UR10][R10.64] ;  /* 0x0000000a0a0e7981 */ /* 0x000ea2000c1e1b00 */
[----:B------:R-:W-:Y:S02]  /*05a0*/  IMAD R5, R3, UR14, RZ ;  /* 0x0000000e03057c24 */ /* 0x000fe4000f8e02ff */
[----:B------:R-:W-:-:S04]  /*05b0*/  IMAD.WIDE.U32 R16, R2, UR14, R16 ;  /* 0x0000000e02107c25 */ /* 0x000fc8000f8e0010 */
[----:B------:R-:W-:-:S05]  /*05c0*/  IMAD R0, R2, UR15, R5 ;  /* 0x0000000f02007c24 */ /* 0x000fca000f8e0205 */
[----:B------:R-:W-:Y:S01]  /*05d0*/  IADD3 R17, PT, PT, R0, R17, RZ ;  /* 0x0000001100117210 */ /* 0x000fe20007ffe0ff */
[----:B------:R-:W-:Y:S01]  /*05e0*/  IMAD.U32 R4, RZ, RZ, UR6 ;  /* 0x00000006ff047e24 */ /* 0x000fe2000f8e00ff */
[----:B------:R-:W-:-:S03]  /*05f0*/  MOV R5, UR7 ;  /* 0x0000000700057c02 */ /* 0x000fc60008000f00 */
[----:B------:R-:W-:-:S04]  /*0600*/  IMAD R17, R17, UR14, RZ ;  /* 0x0000000e11117c24 */ /* 0x000fc8000f8e02ff */
[C---:B------:R-:W-:Y:S02]  /*0610*/  IMAD R19, R16.reuse, UR15, R17 ;  /* 0x0000000f10137c24 */ /* 0x040fe4000f8e0211 */
[----:B------:R-:W-:-:S05]  /*0620*/  IMAD.WIDE.U32 R16, R16, UR14, R4 ;  /* 0x0000000e10107c25 */ /* 0x000fca000f8e0004 */
[----:B------:R-:W-:Y:S01]  /*0630*/  IADD3 R18, PT, PT, R17, R19, RZ ;  /* 0x0000001311127210 */ /* 0x000fe20007ffe0ff */
[----:B------:R-:W-:-:S04]  /*0640*/  IMAD.WIDE.U32 R22, R16, UR18, R8 ;  /* 0x0000001210167c25 */ /* 0x000fc8000f8e0008 */
[----:B------:R-:W-:-:S04]  /*0650*/  IMAD R17, R18, UR18, RZ ;  /* 0x0000001212117c24 */ /* 0x000fc8000f8e02ff */
[----:B------:R-:W-:Y:S01]  /*0660*/  IMAD R17, R16, UR19, R17 ;  /* 0x0000001310117c24 */ /* 0x000fe2000f8e0211 */
[----:B------:R-:W-:Y:S01]  /*0670*/  LEA R24, P0, R22, UR16, 0x3 ;  /* 0x0000001016187c11 */ /* 0x000fe2000f8018ff */
[-C--:B--2---:R-:W-:Y:S02]  /*0680*/  IMAD R15, R15, R12.reuse, RZ ;  /* 0x0000000c0f0f7224 */ /* 0x084fe400078e02ff */
[----:B------:R-:W-:-:S04]  /*0690*/  IMAD.WIDE.U32 R20, R14, R12, RZ ;  /* 0x0000000c0e147225 */ /* 0x000fc800078e00ff */
[----:B------:R-:W-:Y:S01]  /*06a0*/  IMAD R15, R13, R14, R15 ;  /* 0x0000000e0d0f7224 */ /* 0x000fe200078e020f */
[----:B------:R-:W-:-:S04]  /*06b0*/  IADD3 R13, PT, PT, R23, R17, RZ ;  /* 0x00000011170d7210 */ /* 0x000fc80007ffe0ff */
[----:B------:R-:W-:Y:S02]  /*06c0*/  IADD3 R21, PT, PT, R21, R15, RZ ;  /* 0x0000000f15157210 */ /* 0x000fe40007ffe0ff */
[----:B------:R-:W-:-:S05]  /*06d0*/  LEA.HI.X R25, R22, UR17, R13, 0x3, P0 ;  /* 0x0000001116197c11 */ /* 0x000fca00080f1c0d */
[----:B------:R0:W-:Y:S04]  /*06e0*/  STG.E.64 desc[UR10][R24.64], R20 ;  /* 0x0000001418007986 */ /* 0x0001e8000c101b0a */
[----:B------:R-:W2:Y:S04]  /*06f0*/  LDG.E.64 R12, desc[UR10][R6.64] ;  /* 0x0000000a060c7981 */ /* 0x000ea8000c1e1b00 */
[----:B------:R-:W2:Y:S01]  /*0700*/  LDG.E.64 R14, desc[UR10][R10.64+0x8] ;  /* 0x0000080a0a0e7981 */ /* 0x000ea2000c1e1b00 */
[----:B------:R-:W-:-:S04]  /*0710*/  IADD3 R17, P0, PT, R16, UR14, RZ ;  /* 0x0000000e10117c10 */ /* 0x000fc8000ff1e0ff */
[----:B------:R-:W-:Y:S01]  /*0720*/  IADD3.X R16, PT, PT, R18, UR15, RZ, P0, !PT ;  /* 0x0000000f12107c10 */ /* 0x000fe200087fe4ff */
[----:B------:R-:W-:-:S04]  /*0730*/  IMAD.WIDE.U32 R18, R17, UR18, R8 ;  /* 0x0000001211127c25 */ /* 0x000fc8000f8e0008 */
[----:B------:R-:W-:Y:S01]  /*0740*/  IMAD R22, R16, UR18, RZ ;  /* 0x0000001210167c24 */ /* 0x000fe2000f8e02ff */
[----:B0-----:R-:W-:Y:S01]  /*0750*/  LEA R20, P0, R18, UR16, 0x3 ;  /* 0x0000001012147c11 */ /* 0x001fe2000f8018ff */
[----:B--2---:R-:W-:Y:S02]  /*0760*/  IMAD R23, R15, R12, RZ ;  /* 0x0000000c0f177224 */ /* 0x004fe400078e02ff */
[----:B------:R-:W-:Y:S02]  /*0770*/  IMAD R15, R17, UR19, R22 ;  /* 0x00000013110f7c24 */ /* 0x000fe4000f8e0216 */
[----:B------:R-:W-:Y:S02]  /*0780*/  IMAD R23, R13, R14, R23 ;  /* 0x0000000e0d177224 */ /* 0x000fe400078e0217 */
[----:B------:R-:W-:Y:S01]  /*0790*/  IMAD.WIDE.U32 R12, R14, R12, RZ ;  /* 0x0000000c0e0c7225 */ /* 0x000fe200078e00ff */
[----:B------:R-:W-:-:S03]  /*07a0*/  IADD3 R15, PT, PT, R19, R15, RZ ;  /* 0x0000000f130f7210 */ /* 0x000fc60007ffe0ff */
[----:B------:R-:W-:Y:S01]  /*07b0*/  IMAD.IADD R23, R13, 0x1, R23 ;  /* 0x000000010d177824 */ /* 0x000fe200078e0217 */
[----:B------:R-:W-:Y:S02]  /*07c0*/  LEA.HI.X R21, R18, UR17, R15, 0x3, P0 ;  /* 0x0000001112157c11 */ /* 0x000fe400080f1c0f */
[----:B------:R-:W-:-:S05]  /*07d0*/  MOV R22, R12 ;  /* 0x0000000c00167202 */ /* 0x000fca0000000f00 */
        /* <DEDUP_REMOVED lines=12> */
[----:B------:R-:W-:-:S04]  /*08a0*/  IADD3 R15, PT, PT, R19, R15, RZ ;  /* 0x0000000f130f7210 */ /* 0x000fc80007ffe0ff */
[----:B------:R-:W-:Y:S02]  /*08b0*/  LEA.HI.X R21, R18, UR17, R15, 0x3, P0 ;  /* 0x0000001112157c11 */ /* 0x000fe400080f1c0f */
[----:B------:R-:W-:Y:S02]  /*08c0*/  IADD3 R23, PT, PT, R13, R25, RZ ;  /* 0x000000190d177210 */ /* 0x000fe40007ffe0ff */
        /* <DEDUP_REMOVED lines=55> */
[----:B------:R-:W-:-:S04]  /*0c40*/  IMAD R24, R16, UR18, RZ ;  /* 0x0000001210187c24 */ /* 0x000fc8000f8e02ff */
[----:B------:R-:W-:Y:S02]  /*0c50*/  IMAD R25, R17, UR19, R24 ;  /* 0x0000001311197c24 */ /* 0x000fe4000f8e0218 */
[----:B--2---:R-:W-:-:S04]  /*0c60*/  IMAD R13, R13, R14, RZ ;  /* 0x0000000e0d0d7224 */ /* 0x004fc800078e02ff */
[----:B------:R-:W-:Y:S01]  /*0c70*/  IMAD R27, R15, R12, R13 ;  /* 0x0000000c0f1b7224 */ /* 0x000fe200078e020d */
[----:B------:R-:W-:Y:S01]  /*0c80*/  IADD3 R15, PT, PT, R19, R25, RZ ;  /* 0x00000019130f7210 */ /* 0x000fe20007ffe0ff */
[----:B------:R-:W-:Y:S01]  /*0c90*/  IMAD.WIDE.U32 R12, R12, R14, RZ ;  /* 0x0000000e0c0c7225 */ /* 0x000fe200078e00ff */
[----:B------:R-:W-:-:S04]  /*0ca0*/  LEA R14, P0, R18, UR16, 0x3 ;  /* 0x00000010120e7c11 */ /* 0x000fc8000f8018ff */
[----:B------:R-:W-:Y:S02]  /*0cb0*/  LEA.HI.X R15, R18, UR17, R15, 0x3, P0 ;  /* 0x00000011120f7c11 */ /* 0x000fe400080f1c0f */
[----:B0-----:R-:W-:Y:S02]  /*0cc0*/  IADD3 R21, PT, PT, R13, R27, RZ ;  /* 0x0000001b0d157210 */ /* 0x001fe40007ffe0ff */
[----:B------:R-:W-:-:S05]  /*0cd0*/  MOV R20, R12 ;  /* 0x0000000c00147202 */ /* 0x000fca0000000f00 */
[----:B------:R1:W-:Y:S04]  /*0ce0*/  STG.E.64 desc[UR10][R14.64], R20 ;  /* 0x000000140e007986 */ /* 0x0003e8000c101b0a */
[----:B------:R-:W2:Y:S04]  /*0cf0*/  LDG.E.64 R10, desc[UR10][R10.64+0x38] ;  /* 0x0000380a0a0a7981 */ /* 0x000ea8000c1e1b00 */
[----:B------:R-:W2:Y:S01]  /*0d00*/  LDG.E.64 R12, desc[UR10][R6.64] ;  /* 0x0000000a060c7981 */ /* 0x000ea2000c1e1b00 */
[----:B------:R-:W-:-:S04]  /*0d10*/  IADD3 R19, P0, PT, R17, UR14, RZ ;  /* 0x0000000e11137c10 */ /* 0x000fc8000ff1e0ff */
[----:B------:R-:W-:-:S05]  /*0d20*/  IADD3.X R16, PT, PT, R16, UR15, RZ, P0, !PT ;  /* 0x0000000f10107c10 */ /* 0x000fca00087fe4ff */
[----:B------:R-:W-:Y:S02]  /*0d30*/  IMAD R18, R16, UR18, RZ ;  /* 0x0000001210127c24 */ /* 0x000fe4000f8e02ff */
[----:B------:R-:W-:-:S04]  /*0d40*/  IMAD.WIDE.U32 R16, R19, UR18, R8 ;  /* 0x0000001213107c25 */ /* 0x000fc8000f8e0008 */
[----:B------:R-:W-:Y:S01]  /*0d50*/  IMAD R23, R19, UR19, R18 ;  /* 0x0000001313177c24 */ /* 0x000fe2000f8e0212 */
[----:B------:R-:W-:-:S04]  /*0d60*/  UIADD3 UR8, UP0, UPT, UR8, -0x8, URZ ;  /* 0xfffffff808087890 */ /* 0x000fc8000ff1e0ff */
[----:B------:R-:W-:Y:S02]  /*0d70*/  UIADD3.X UR9, UPT, UPT, UR9, -0x1, URZ, UP0, !UPT ;  /* 0xffffffff09097890 */ /* 0x000fe400087fe4ff */
[----:B------:R-:W-:-:S04]  /*0d80*/  UISETP.NE.U32.AND UP0, UPT, UR8, URZ, UPT ;  /* 0x000000ff0800728c */ /* 0x000fc8000bf05070 */
[----:B------:R-:W-:Y:S02]  /*0d90*/  UISETP.NE.AND.EX UP0, UPT, UR9, URZ, UPT, UP0 ;  /* 0x000000ff0900728c */ /* 0x000fe4000bf05300 */
[----:B------:R-:W-:-:S04]  /*0da0*/  UIADD3 UR4, UP1, UPT, UR4, 0x8, URZ ;  /* 0x0000000804047890 */ /* 0x000fc8000ff3e0ff */
[----:B------:R-:W-:Y:S01]  /*0db0*/  UIADD3.X UR5, UPT, UPT, URZ, UR5, URZ, UP1, !UPT ;  /* 0x00000005ff057290 */ /* 0x000fe20008ffe4ff */
[-C--:B--2---:R-:W-:Y:S01]  /*0dc0*/  IMAD R25, R11, R12.reuse, RZ ;  /* 0x0000000c0b197224 */ /* 0x084fe200078e02ff */
[----:B------:R-:W-:Y:S01]  /*0dd0*/  IADD3 R11, PT, PT, R17, R23, RZ ;  /* 0x00000017110b7210 */ /* 0x000fe20007ffe0ff */
[----:B------:R-:W-:Y:S01]  /*0de0*/  IMAD.WIDE.U32 R18, R10, R12, RZ ;  /* 0x0000000c0a127225 */ /* 0x000fe200078e00ff */
[----:B------:R-:W-:-:S03]  /*0df0*/  LEA R12, P0, R16, UR16, 0x3 ;  /* 0x00000010100c7c11 */ /* 0x000fc6000f8018ff */
[----:B------:R-:W-:Y:S01]  /*0e00*/  IMAD R25, R13, R10, R25 ;  /* 0x0000000a0d197224 */ /* 0x000fe200078e0219 */
[----:B------:R-:W-:-:S03]  /*0e10*/  LEA.HI.X R13, R16, UR17, R11, 0x3, P0 ;  /* 0x00000011100d7c11 */ /* 0x000fc600080f1c0b */
[----:B------:R-:W-:-:S05]  /*0e20*/  IMAD.IADD R19, R19, 0x1, R25 ;  /* 0x0000000113137824 */ /* 0x000fca00078e0219 */
[----:B------:R1:W-:Y:S01]  /*0e30*/  STG.E.64 desc[UR10][R12.64], R18 ;  /* 0x000000120c007986 */ /* 0x0003e2000c101b0a */
[----:B------:R-:W-:Y:S05]  /*0e40*/  BRA.U UP0, `(.L_x_20) ;  /* 0xfffffff500ac7547 */ /* 0x000fea000b83ffff */
[----:B------:R-:W0:Y:S02]  /*0e50*/  LDCU.64 UR4, c[0x0][0x3a0] ;  /* 0x00007400ff0477ac */ /* 0x000e240008000a00 */
[----:B0-----:R-:W-:Y:S02]  /*0e60*/  ULOP3.LUT UR4, UR4, 0xfffffff8, URZ, 0xc0, !UPT ;  /* 0xfffffff804047892 */ /* 0x001fe4000f8ec0ff */
[----:B------:R-:W-:-:S12]  /*0e70*/  ULOP3.LUT UR5, UR5, 0x7fffffff, URZ, 0xc0, !UPT ;  /* 0x7fffffff05057892 */ /* 0x000fd8000f8ec0ff */
.L_x_19:
[----:B------:R-:W2:Y:S02]  /*0e80*/  LDCU UR8, c[0x0][0x3a0] ;  /* 0x00007400ff0877ac */ /* 0x000ea40008000800 */
[----:B--2---:R-:W-:-:S04]  /*0e90*/  ULOP3.LUT UR8, UR8, 0x7, URZ, 0xc0, !UPT ;  /* 0x0000000708087892 */ /* 0x004fc8000f8ec0ff */
        /* <DEDUP_REMOVED lines=11> */
[----:B------:R-:W2:Y:S01]  /*0f50*/  LDCU.64 UR12, c[0x0][0x388] ;  /* 0x00007100ff0c77ac */ /* 0x000ea20008000a00 */
[----:B-1----:R-:W-:Y:S01]  /*0f60*/  MOV R14, UR4 ;  /* 0x00000004000e7c02 */ /* 0x002fe20008000f00 */
[----:B------:R-:W-:Y:S01]  /*0f70*/  IMAD R25, R9, UR14, RZ ;  /* 0x0000000e09197c24 */ /* 0x000fe2000f8e02ff */
[----:B------:R-:W-:Y:S01]  /*0f80*/  MOV R15, UR5 ;  /* 0x00000005000f7c02 */ /* 0x000fe20008000f00 */
[----:B0-----:R-:W3:Y:S01]  /*0f90*/  LDG.E.64 R16, desc[UR10][R6.64] ;  /* 0x0000000a06107981 */ /* 0x001ee2000c1e1b00 */
[----:B------:R-:W0:Y:S01]  /*0fa0*/  LDCU.128 UR16, c[0x0][0x390] ;  /* 0x00007200ff1077ac */ /* 0x000e220008000c00 */
[C---:B------:R-:W-:Y:S02]  /*0fb0*/  IMAD R25, R8.reuse, UR15, R25 ;  /* 0x0000000f08197c24 */ /* 0x040fe4000f8e0219 */
[----:B------:R-:W-:-:S05]  /*0fc0*/  IMAD.WIDE.U32 R10, R8, UR14, R14 ;  /* 0x0000000e080a7c25 */ /* 0x000fca000f8e000e */
[----:B------:R-:W-:Y:S02]  /*0fd0*/  IADD3 R11, PT, PT, R25, R11, RZ ;  /* 0x0000000b190b7210 */ /* 0x000fe40007ffe0ff */
[----:B--2---:R-:W-:-:S04]  /*0fe0*/  LEA R18, P0, R10, UR12, 0x3 ;  /* 0x0000000c0a127c11 */ /* 0x004fc8000f8018ff */
[----:B------:R-:W-:-:S06]  /*0ff0*/  LEA.HI.X R19, R10, UR13, R11, 0x3, P0 ;  /* 0x0000000d0a137c11 */ /* 0x000fcc00080f1c0b */
[----:B------:R-:W3:Y:S01]  /*1000*/  LDG.E.64 R18, desc[UR10][R18.64] ;  /* 0x0000000a12127981 */ /* 0x000ee2000c1e1b00 */
[----:B------:R-:W-:-:S05]  /*1010*/  IMAD.WIDE.U32 R14, R2, UR14, R14 ;  /* 0x0000000e020e7c25 */ /* 0x000fca000f8e000e */
[----:B------:R-:W-:-:S05]  /*1020*/  IADD3 R10, PT, PT, R0, R15, RZ ;  /* 0x0000000f000a7210 */ /* 0x000fca0007ffe0ff */
[----:B------:R-:W-:-:S04]  /*1030*/  IMAD R11, R10, UR14, RZ ;  /* 0x0000000e0a0b7c24 */ /* 0x000fc8000f8e02ff */
[C---:B------:R-:W-:Y:S02]  /*1040*/  IMAD R11, R14.reuse, UR15, R11 ;  /* 0x0000000f0e0b7c24 */ /* 0x040fe4000f8e020b */
[----:B------:R-:W-:-:S05]  /*1050*/  IMAD.WIDE.U32 R14, R14, UR14, R4 ;  /* 0x0000000e0e0e7c25 */ /* 0x000fca000f8e0004 */
[----:B------:R-:W-:Y:S01]  /*1060*/  IADD3 R11, PT, PT, R15, R11, RZ ;  /* 0x0000000b0f0b7210 */ /* 0x000fe20007ffe0ff */
[----:B------:R-:W-:-:S04]  /*1070*/  UIADD3 UR5, UPT, UPT, UR4, 0x1, URZ ;  /* 0x0000000104057890 */ /* 0x000fc8000fffe0ff */
[----:B0-----:R-:W-:Y:S02]  /*1080*/  IMAD R21, R11, UR18, RZ ;  /* 0x000000120b157c24 */ /* 0x001fe4000f8e02ff */
[----:B------:R-:W-:Y:S02]  /*1090*/  HFMA2 R11, -RZ, RZ, 0, 0 ;  /* 0x00000000ff0b7431 */ /* 0x000fe400000001ff */
[----:B------:R-:W-:Y:S02]  /*10a0*/  IMAD.U32 R10, RZ, RZ, UR5 ;  /* 0x00000005ff0a7e24 */ /* 0x000fe4000f8e00ff */
[C---:B------:R-:W-:Y:S02]  /*10b0*/  IMAD R21, R14.reuse, UR19, R21 ;  /* 0x000000130e157c24 */ /* 0x040fe4000f8e0215 */
[----:B------:R-:W-:-:S04]  /*10c0*/  IMAD.WIDE.U32 R14, R14, UR18, R8 ;  /* 0x000000120e0e7c25 */ /* 0x000fc8000f8e0008 */
[----:B------:R-:W-:Y:S01]  /*10d0*/  IMAD.WIDE.U32 R12, R8, UR14, R10 ;  /* 0x0000000e080c7c25 */ /* 0x000fe2000f8e000a */
[----:B------:R-:W-:Y:S02]  /*10e0*/  IADD3 R23, PT, PT, R15, R21, RZ ;  /* 0x000000150f177210 */ /* 0x000fe40007ffe0ff */
[----:B------:R-:W-:Y:S02]  /*10f0*/  LEA R22, P0, R14, UR16, 0x3 ;  /* 0x000000100e167c11 */ /* 0x000fe4000f8018ff */
[----:B------:R-:W-:Y:S02]  /*1100*/  IADD3 R13, PT, PT, R25, R13, RZ ;  /* 0x0000000d190d7210 */ /* 0x000fe40007ffe0ff */
[----:B------:R-:W-:Y:S02]  /*1110*/  LEA R20, P1, R12, UR12, 0x3 ;  /* 0x0000000c0c147c11 */ /* 0x000fe4000f8218ff */
[----:B------:R-:W-:Y:S02]  /*1120*/  LEA.HI.X R23, R14, UR17, R23, 0x3, P0 ;  /* 0x000000110e177c11 */ /* 0x000fe400080f1c17 */
[----:B------:R-:W-:Y:S01]  /*1130*/  LEA.HI.X R21, R12, UR13, R13, 0x3, P1 ;  /* 0x0000000d0c157c11 */ /* 0x000fe200088f1c0d */
[----:B---3--:R-:W-:-:S04]  /*1140*/  IMAD R19, R19, R16, RZ ;  /* 0x0000001013137224 */ /* 0x008fc800078e02ff */
[----:B------:R-:W-:Y:S02]  /*1150*/  IMAD R19, R17, R18, R19 ;  /* 0x0000001211137224 */ /* 0x000fe400078e0213 */
[----:B------:R-:W-:-:S05]  /*1160*/  IMAD.WIDE.U32 R16, R18, R16, RZ ;  /* 0x0000001012107225 */ /* 0x000fca00078e00ff */
[----:B------:R-:W-:Y:S02]  /*1170*/  IADD3 R15, PT, PT, R17, R19, RZ ;  /* 0x00000013110f7210 */ /* 0x000fe40007ffe0ff */
[----:B------:R-:W-:-:S05]  /*1180*/  MOV R14, R16 ;  /* 0x00000010000e7202 */ /* 0x000fca0000000f00 */
[----:B------:R0:W-:Y:S04]  /*1190*/  STG.E.64 desc[UR10][R22.64], R14 ;  /* 0x0000000e16007986 */ /* 0x0001e8000c101b0a */
[----:B------:R1:W2:Y:S04]  /*11a0*/  LDG.E.64 R16, desc[UR10][R20.64] ;  /* 0x0000000a14107981 */ /* 0x0002a8000c1e1b00 */
[----:B------:R-:W2:Y:S01]  /*11b0*/  LDG.E.64 R18, desc[UR10][R6.64] ;  /* 0x0000000a06127981 */ /* 0x000ea2000c1e1b00 */
[----:B------:R-:W-:-:S04]  /*11c0*/  IMAD.WIDE.U32 R10, R2, UR14, R10 ;  /* 0x0000000e020a7c25 */ /* 0x000fc8000f8e000a */
[----:B------:R-:W-:-:S04]  /*11d0*/  IMAD.IADD R11, R0, 0x1, R11 ;  /* 0x00000001000b7824 */ /* 0x000fc800078e020b */
[----:B------:R-:W-:Y:S02]  /*11e0*/  IMAD R11, R11, UR14, RZ ;  /* 0x0000000e0b0b7c24 */ /* 0x000fe4000f8e02ff */
[----:B------:R-:W-:-:S04]  /*11f0*/  IMAD.WIDE.U32 R12, R10, UR14, R4 ;  /* 0x0000000e0a0c7c25 */ /* 0x000fc8000f8e0004 */
[----:B------:R-:W-:-:S05]  /*1200*/  IMAD R11, R10, UR15, R11 ;  /* 0x0000000f0a0b7c24 */ /* 0x000fca000f8e020b */
[----:B------:R-:W-:Y:S01]  /*1210*/  IADD3 R11, PT, PT, R13, R11, RZ ;  /* 0x0000000b0d0b7210 */ /* 0x000fe20007ffe0ff */
[----:B------:R-:W-:-:S04]  /*1220*/  UIADD3 UR5, UPT, UPT, UR4, 0x2, URZ ;  /* 0x0000000204057890 */ /* 0x000fc8000fffe0ff */
[----:B------:R-:W-:Y:S02]  /*1230*/  IMAD R13, R11, UR18, RZ ;  /* 0x000000120b0d7c24 */ /* 0x000fe4000f8e02ff */
[----:B------:R-:W-:Y:S01]  /*1240*/  HFMA2 R11, -RZ, RZ, 0, 0 ;  /* 0x00000000ff0b7431 */ /* 0x000fe200000001ff */
[----:B------:R-:W-:Y:S01]  /*1250*/  MOV R10, UR5 ;  /* 0x00000005000a7c02 */ /* 0x000fe20008000f00 */
[C---:B-1----:R-:W-:Y:S02]  /*1260*/  IMAD R21, R12.reuse, UR19, R13 ;  /* 0x000000130c157c24 */ /* 0x042fe4000f8e020d */
[----:B------:R-:W-:-:S04]  /*1270*/  IMAD.WIDE.U32 R12, R12, UR18, R8 ;  /* 0x000000120c0c7c25 */ /* 0x000fc8000f8e0008 */
[----:B0-----:R-:W-:Y:S01]  /*1280*/  IMAD.WIDE.U32 R14, R8, UR14, R10 ;  /* 0x0000000e080e7c25 */ /* 0x001fe2000f8e000a */
[----:B------:R-:W-:Y:S02]  /*1290*/  IADD3 R13, PT, PT, R13, R21, RZ ;  /* 0x000000150d0d7210 */ /* 0x000fe40007ffe0ff */
[----:B------:R-:W-:Y:S02]  /*12a0*/  LEA R22, P0, R12, UR16, 0x3 ;  /* 0x000000100c167c11 */ /* 0x000fe4000f8018ff */
[----:B------:R-:W-:Y:S02]  /*12b0*/  IADD3 R15, PT, PT, R25, R15, RZ ;  /* 0x0000000f190f7210 */ /* 0x000fe40007ffe0ff */
[----:B------:R-:W-:Y:S02]  /*12c0*/  LEA R20, P1, R14, UR12, 0x3 ;  /* 0x0000000c0e147c11 */ /* 0x000fe4000f8218ff */
[----:B------:R-:W-:Y:S02]  /*12d0*/  LEA.HI.X R23, R12, UR17, R13, 0x3, P0 ;  /* 0x000000110c177c11 */ /* 0x000fe400080f1c0d */
[----:B------:R-:W-:Y:S01]  /*12e0*/  LEA.HI.X R21, R14, UR13, R15, 0x3, P1 ;  /* 0x0000000d0e157c11 */ /* 0x000fe200088f1c0f */
[----:B--2---:R-:W-:-:S04]  /*12f0*/  IMAD R17, R17, R18, RZ ;  /* 0x0000001211117224 */ /* 0x004fc800078e02ff */
[----:B------:R-:W-:Y:S02]  /*1300*/  IMAD R19, R19, R16, R17 ;  /* 0x0000001013137224 */ /* 0x000fe400078e0211 */
[----:B------:R-:W-:-:S04]  /*1310*/  IMAD.WIDE.U32 R16, R16, R18, RZ ;  /* 0x0000001210107225 */ /* 0x000fc800078e00ff */
[----:B------:R-:W-:Y:S01]  /*1320*/  IMAD.IADD R13, R17, 0x1, R19 ;  /* 0x00000001110d7824 */ /* 0x000fe200078e0213 */
[----:B------:R-:W-:-:S05]  /*1330*/  MOV R12, R16 ;  /* 0x00000010000c7202 */ /* 0x000fca0000000f00 */
[----:B------:R0:W-:Y:S04]  /*1340*/  STG.E.64 desc[UR10][R22.64], R12 ;  /* 0x0000000c16007986 */ /* 0x0001e8000c101b0a */
[----:B------:R1:W2:Y:S04]  /*1350*/  LDG.E.64 R16, desc[UR10][R20.64] ;  /* 0x0000000a14107981 */ /* 0x0002a8000c1e1b00 */
[----:B------:R-:W2:Y:S01]  /*1360*/  LDG.E.64 R18, desc[UR10][R6.64] ;  /* 0x0000000a06127981 */ /* 0x000ea2000c1e1b00 */
[----:B------:R-:W-:-:S05]  /*1370*/  IMAD.WIDE.U32 R10, R2, UR14, R10 ;  /* 0x0000000e020a7c25 */ /* 0x000fca000f8e000a */
[----:B------:R-:W-:Y:S01]  /*1380*/  IADD3 R11, PT, PT, R0, R11, RZ ;  /* 0x0000000b000b7210 */ /* 0x000fe20007ffe0ff */
[----:B------:R-:W-:-:S04]  /*1390*/  IMAD.WIDE.U32 R14, R10, UR14, R4 ;  /* 0x0000000e0a0e7c25 */ /* 0x000fc8000f8e0004 */
[----:B------:R-:W-:-:S04]  /*13a0*/  IMAD R11, R11, UR14, RZ ;  /* 0x0000000e0b0b7c24 */ /* 0x000fc8000f8e02ff */
        /* <DEDUP_REMOVED lines=9> */
[----:B------:R-:W-:Y:S02]  /*1440*/  LEA R20, P0, R14, UR16, 0x3 ;  /* 0x000000100e147c11 */ /* 0x000fe4000f8018ff */
[----:B------:R-:W-:Y:S01]  /*1450*/  IADD3 R21, PT, PT, R15, R21, RZ ;  /* 0x000000150f157210 */ /* 0x000fe20007ffe0ff */
[----:B------:R-:W-:-:S03]  /*1460*/  IMAD.IADD R25, R25, 0x1, R13 ;  /* 0x0000000119197824 */ /* 0x000fc600078e020d */
[----:B------:R-:W-:Y:S01]  /*1470*/  LEA.HI.X R21, R14, UR17, R21, 0x3, P0 ;  /* 0x000000110e157c11 */ /* 0x000fe200080f1c15 */
[----:B--2---:R-:W-:-:S04]  /*1480*/  IMAD R23, R17, R18, RZ ;  /* 0x0000001211177224 */ /* 0x004fc800078e02ff */
[----:B------:R-:W-:Y:S02]  /*1490*/  IMAD R23, R19, R16, R23 ;  /* 0x0000001013177224 */ /* 0x000fe400078e0217 */
[----:B------:R-:W-:Y:S01]  /*14a0*/  IMAD.WIDE.U32 R16, R16, R18, RZ ;  /* 0x0000001210107225 */ /* 0x000fe200078e00ff */
[----:B------:R-:W-:-:S04]  /*14b0*/  LEA R18, P1, R12, UR12, 0x3 ;  /* 0x0000000c0c127c11 */ /* 0x000fc8000f8218ff */
[----:B------:R-:W-:Y:S02]  /*14c0*/  LEA.HI.X R19, R12, UR13, R25, 0x3, P1 ;  /* 0x0000000d0c137c11 */ /* 0x000fe400088f1c19 */
[----:B------:R-:W-:-:S05]  /*14d0*/  IADD3 R17, PT, PT, R17, R23, RZ ;  /* 0x0000001711117210 */ /* 0x000fca0007ffe0ff */
[----:B------:R0:W-:Y:S04]  /*14e0*/  STG.E.64 desc[UR10][R20.64], R16 ;  /* 0x0000001014007986 */ /* 0x0001e8000c101b0a */
[----:B------:R-:W2:Y:S04]  /*14f0*/  LDG.E.64 R18, desc[UR10][R18.64] ;  /* 0x0000000a12127981 */ /* 0x000ea8000c1e1b00 */
[----:B------:R-:W2:Y:S01]  /*1500*/  LDG.E.64 R12, desc[UR10][R6.64] ;  /* 0x0000000a060c7981 */ /* 0x000ea2000c1e1b00 */
[----:B------:R-:W-:-:S05]  /*1510*/  IMAD.WIDE.U32 R10, R2, UR14, R10 ;  /* 0x0000000e020a7c25 */ /* 0x000fca000f8e000a */
[----:B------:R-:W-:Y:S01]  /*1520*/  IADD3 R11, PT, PT, R0, R11, RZ ;  /* 0x0000000b000b7210 */ /* 0x000fe20007ffe0ff */
[----:B------:R-:W-:-:S04]  /*1530*/  IMAD.WIDE.U32 R14, R10, UR14, R4 ;  /* 0x0000000e0a0e7c25 */ /* 0x000fc8000f8e0004 */
[----:B------:R-:W-:-:S04]  /*1540*/  IMAD R11, R11, UR14, RZ ;  /* 0x0000000e0b0b7c24 */ /* 0x000fc8000f8e02ff */
[----:B------:R-:W-:-:S05]  /*1550*/  IMAD R11, R10, UR15, R11 ;  /* 0x0000000f0a0b7c24 */ /* 0x000fca000f8e020b */
[----:B------:R-:W-:-:S05]  /*1560*/  IADD3 R10, PT, PT, R15, R11, RZ ;  /* 0x0000000b0f0a7210 */ /* 0x000fca0007ffe0ff */
[----:B------:R-:W-:Y:S02]  /*1570*/  IMAD R15, R10, UR18, RZ ;  /* 0x000000120a0f7c24 */ /* 0x000fe4000f8e02ff */
[----:B------:R-:W-:-:S04]  /*1580*/  IMAD.WIDE.U32 R10, R14, UR18, R8 ;  /* 0x000000120e0a7c25 */ /* 0x000fc8000f8e0008 */
[----:B0-----:R-:W-:-:S05]  /*1590*/  IMAD R17, R14, UR19, R15 ;  /* 0x000000130e117c24 */ /* 0x001fca000f8e020f */
[----:B------:R-:W-:Y:S01]  /*15a0*/  IADD3 R11, PT, PT, R11, R17, RZ ;  /* 0x000000110b0b7210 */ /* 0x000fe20007ffe0ff */
[----:B------:R-:W-:Y:S01]  /*15b0*/  UIADD3 UR4, UPT, UPT, UR4, 0x4, URZ ;  /* 0x0000000404047890 */ /* 0x000fe2000fffe0ff */
[----:B------:R-:W-:Y:S01]  /*15c0*/  UMOV UR5, URZ ;  /* 0x000000ff00057c82 */ /* 0x000fe20008000000 */
[-C--:B--2---:R-:W-:Y:S02]  /*15d0*/  IMAD R21, R19, R12.reuse, RZ ;  /* 0x0000000c13157224 */ /* 0x084fe400078e02ff */
[----:B------:R-:W-:Y:S01]  /*15e0*/  IMAD.WIDE.U32 R14, R18, R12, RZ ;  /* 0x0000000c120e7225 */ /* 0x000fe200078e00ff */
[----:B------:R-:W-:-:S03]  /*15f0*/  LEA R12, P0, R10, UR16, 0x3 ;  /* 0x000000100a0c7c11 */ /* 0x000fc6000f8018ff */
[----:B------:R-:W-:Y:S01]  /*1600*/  IMAD R21, R13, R18, R21 ;  /* 0x000000120d157224 */ /* 0x000fe200078e0215 */
[----:B------:R-:W-:-:S03]  /*1610*/  LEA.HI.X R13, R10, UR17, R11, 0x3, P0 ;  /* 0x000000110a0d7c11 */ /* 0x000fc600080f1c0b */
[----:B------:R-:W-:-:S05]  /*1620*/  IMAD.IADD R15, R15, 0x1, R21 ;  /* 0x000000010f0f7824 */ /* 0x000fca00078e0215 */
[----:B------:R2:W-:Y:S02]  /*1630*/  STG.E.64 desc[UR10][R12.64], R14 ;  /* 0x0000000e0c007986 */ /* 0x0005e4000c101b0a */
.L_x_22:
[----:B------:R-:W-:Y:S05]  /*1640*/  BRA.U !UP0, `(.L_x_21) ;  /* 0x0000000508747547 */ /* 0x000fea000b800000 */
[----:B------:R-:W-:Y:S02]  /*1650*/  UISETP.NE.U32.AND UP1, UPT, UR9, 0x1, UPT ;  /* 0x000000010900788c */ /* 0x000fe4000bf25070 */
[----:B------:R-:W-:Y:S02]  /*1660*/  ULOP3.LUT UR8, UR14, 0x1, URZ, 0xc0, !UPT ;  /* 0x000000010e087892 */ /* 0x000fe4000f8ec0ff */
[----:B------:R-:W-:Y:S02]  /*1670*/  UISETP.NE.AND.EX UP1, UPT, URZ, URZ, UPT, UP1 ;  /* 0x000000ffff00728c */ /* 0x000fe4000bf25310 */
[----:B------:R-:W-:-:S04]  /*1680*/  UISETP.NE.U32.AND UP0, UPT, UR8, 0x1, UPT ;  /* 0x000000010800788c */ /* 0x000fc8000bf05070 */
[----:B------:R-:W-:-:S03]  /*1690*/  UISETP.NE.U32.AND.EX UP0, UPT, URZ, URZ, UPT, UP0 ;  /* 0x000000ffff00728c */ /* 0x000fc6000bf05100 */
[----:B------:R-:W-:Y:S08]  /*16a0*/  BRA.U !UP1, `(.L_x_23) ;  /* 0x0000000109e47547 */ /* 0x000ff0000b800000 */
[----:B------:R-:W3:Y:S01]  /*16b0*/  LDCU.64 UR8, c[0x0][0x388] ;  /* 0x00007100ff0877ac */ /* 0x000ee20008000a00 */
[----:B------:R-:W-:Y:S01]  /*16c0*/  MOV R10, UR4 ;  /* 0x00000004000a7c02 */ /* 0x000fe20008000f00 */
[----:B------:R-:W-:Y:S01]  /*16d0*/  IMAD R23, R9, UR14, RZ ;  /* 0x0000000e09177c24 */ /* 0x000fe2000f8e02ff */
[----:B------:R-:W-:Y:S01]  /*16e0*/  MOV R11, UR5 ;  /* 0x00000005000b7c02 */ /* 0x000fe20008000f00 */
[----:B0-----:R-:W4:Y:S01]  /*16f0*/  LDG.E.64 R16, desc[UR10][R6.64] ;  /* 0x0000000a06107981 */ /* 0x001f22000c1e1b00 */
[----:B------:R-:W0:Y:S01]  /*1700*/  LDCU.128 UR16, c[0x0][0x390] ;  /* 0x00007200ff1077ac */ /* 0x000e220008000c00 */
[C---:B------:R-:W-:Y:S02]  /*1710*/  IMAD R23, R8.reuse, UR15, R23 ;  /* 0x0000000f08177c24 */ /* 0x040fe4000f8e0217 */
[----:B-12---:R-:W-:-:S05]  /*1720*/  IMAD.WIDE.U32 R12, R8, UR14, R10 ;  /* 0x0000000e080c7c25 */ /* 0x006fca000f8e000a */
[----:B------:R-:W-:Y:S02]  /*1730*/  IADD3 R13, PT, PT, R23, R13, RZ ;  /* 0x0000000d170d7210 */ /* 0x000fe40007ffe0ff */
[----:B---3--:R-:W-:-:S04]  /*1740*/  LEA R18, P0, R12, UR8, 0x3 ;  /* 0x000000080c127c11 */ /* 0x008fc8000f8018ff */
[----:B------:R-:W-:-:S06]  /*1750*/  LEA.HI.X R19, R12, UR9, R13, 0x3, P0 ;  /* 0x000000090c137c11 */ /* 0x000fcc00080f1c0d */
[----:B------:R-:W4:Y:S01]  /*1760*/  LDG.E.64 R18, desc[UR10][R18.64] ;  /* 0x0000000a12127981 */ /* 0x000f22000c1e1b00 */
[----:B------:R-:W-:-:S05]  /*1770*/  IMAD.WIDE.U32 R10, R2, UR14, R10 ;  /* 0x0000000e020a7c25 */ /* 0x000fca000f8e000a */
[----:B------:R-:W-:Y:S01]  /*1780*/  IADD3 R11, PT, PT, R0, R11, RZ ;  /* 0x0000000b000b7210 */ /* 0x000fe20007ffe0ff */
[----:B------:R-:W-:-:S04]  /*1790*/  IMAD.WIDE.U32 R14, R10, UR14, R4 ;  /* 0x0000000e0a0e7c25 */ /* 0x000fc8000f8e0004 */
[----:B------:R-:W-:-:S04]  /*17a0*/  IMAD R11, R11, UR14, RZ ;  /* 0x0000000e0b0b7c24 */ /* 0x000fc8000f8e02ff */
[----:B------:R-:W-:-:S05]  /*17b0*/  IMAD R11, R10, UR15, R11 ;  /* 0x0000000f0a0b7c24 */ /* 0x000fca000f8e020b */
[----:B------:R-:W-:Y:S01]  /*17c0*/  IADD3 R11, PT, PT, R15, R11, RZ ;  /* 0x0000000b0f0b7210 */ /* 0x000fe20007ffe0ff */
[----:B------:R-:W-:-:S04]  /*17d0*/  UIADD3 UR5, UPT, UPT, UR4, 0x1, URZ ;  /* 0x0000000104057890 */ /* 0x000fc8000fffe0ff */
[----:B0-----:R-:W-:Y:S02]  /*17e0*/  IMAD R15, R11, UR18, RZ ;  /* 0x000000120b0f7c24 */ /* 0x001fe4000f8e02ff */
[----:B------:R-:W-:Y:S02]  /*17f0*/  HFMA2 R11, -RZ, RZ, 0, 0 ;  /* 0x00000000ff0b7431 */ /* 0x000fe400000001ff */
[----:B------:R-:W-:-:S04]  /*1800*/  IMAD.U32 R10, RZ, RZ, UR5 ;  /* 0x00000005ff0a7e24 */ /* 0x000fc8000f8e00ff */
[----:B------:R-:W-:-:S05]  /*1810*/  IMAD.WIDE.U32 R12, R8, UR14, R10 ;  /* 0x0000000e080c7c25 */ /* 0x000fca000f8e000a */
[----:B------:R-:W-:Y:S01]  /*1820*/  IADD3 R23, PT, PT, R23, R13, RZ ;  /* 0x0000000d17177210 */ /* 0x000fe20007ffe0ff */
[----:B----4-:R-:W-:Y:S02]  /*1830*/  IMAD R21, R19, R16, RZ ;  /* 0x0000001013157224 */ /* 0x010fe400078e02ff */
[C---:B------:R-:W-:Y:S02]  /*1840*/  IMAD R19, R14.reuse, UR19, R15 ;  /* 0x000000130e137c24 */ /* 0x040fe4000f8e020f */
[----:B------:R-:W-:-:S04]  /*1850*/  IMAD.WIDE.U32 R14, R14, UR18, R8 ;  /* 0x000000120e0e7c25 */ /* 0x000fc8000f8e0008 */
[----:B------:R-:W-:Y:S02]  /*1860*/  IMAD R21, R17, R18, R21 ;  /* 0x0000001211157224 */ /* 0x000fe400078e0215 */
[----:B------:R-:W-:Y:S01]  /*1870*/  IMAD.WIDE.U32 R16, R18, R16, RZ ;  /* 0x0000001012107225 */ /* 0x000fe200078e00ff */
[----:B------:R-:W-:Y:S02]  /*1880*/  LEA R18, P1, R12, UR8, 0x3 ;  /* 0x000000080c127c11 */ /* 0x000fe4000f8218ff */
[----:B------:R-:W-:Y:S02]  /*1890*/  LEA R20, P0, R14, UR16, 0x3 ;  /* 0x000000100e147c11 */ /* 0x000fe4000f8018ff */
[----:B------:R-:W-:Y:S02]  /*18a0*/  IADD3 R13, PT, PT, R15, R19, RZ ;  /* 0x000000130f0d7210 */ /* 0x000fe40007ffe0ff */
[----:B------:R-:W-:Y:S02]  /*18b0*/  IADD3 R17, PT, PT, R17, R21, RZ ;  /* 0x0000001511117210 */ /* 0x000fe40007ffe0ff */
[----:B------:R-:W-:-:S02]  /*18c0*/  LEA.HI.X R19, R12, UR9, R23, 0x3, P1 ;  /* 0x000000090c137c11 */ /* 0x000fc400088f1c17 */
[----:B------:R-:W-:-:S05]  /*18d0*/  LEA.HI.X R21, R14, UR17, R13, 0x3, P0 ;  /* 0x000000110e157c11 */ /* 0x000fca00080f1c0d */
[----:B------:R0:W-:Y:S04]  /*18e0*/  STG.E.64 desc[UR10][R20.64], R16 ;  /* 0x0000001014007986 */ /* 0x0001e8000c101b0a */
[----:B------:R-:W0:Y:S04]  /*18f0*/  LDG.E.64 R18, desc[UR10][R18.64] ;  /* 0x0000000a12127981 */ /* 0x000e28000c1e1b00 */
[----:B------:R-:W0:Y:S01]  /*1900*/  LDG.E.64 R12, desc[UR10][R6.64] ;  /* 0x0000000a060c7981 */ /* 0x000e22000c1e1b00 */
[----:B------:R-:W-:-:S05]  /*1910*/  IMAD.WIDE.U32 R10, R2, UR14, R10 ;  /* 0x0000000e020a7c25 */ /* 0x000fca000f8e000a */
[----:B------:R-:W-:-:S05]  /*1920*/  IADD3 R11, PT, PT, R0, R11, RZ ;  /* 0x0000000b000b7210 */ /* 0x000fca0007ffe0ff */
[----:B------:R-:W-:-:S04]  /*1930*/  IMAD R11, R11, UR14, RZ ;  /* 0x0000000e0b0b7c24 */ /* 0x000fc8000f8e02ff */
[C---:B------:R-:W-:Y:S02]  /*1940*/  IMAD R15, R10.reuse, UR15, R11 ;  /* 0x0000000f0a0f7c24 */ /* 0x040fe4000f8e020b */
[----:B------:R-:W-:-:S04]  /*1950*/  IMAD.WIDE.U32 R10, R10, UR14, R4 ;  /* 0x0000000e0a0a7c25 */ /* 0x000fc8000f8e0004 */
[----:B------:R-:W-:-:S04]  /*1960*/  IMAD.IADD R15, R11, 0x1, R15 ;  /* 0x000000010b0f7824 */ /* 0x000fc800078e020f */
[----:B------:R-:W-:Y:S02]  /*1970*/  IMAD R11, R15, UR18, RZ ;  /* 0x000000120f0b7c24 */ /* 0x000fe4000f8e02ff */
[C---:B------:R-:W-:Y:S01]  /*1980*/  IMAD.WIDE.U32 R14, R10.reuse, UR18, R8 ;  /* 0x000000120a0e7c25 */ /* 0x040fe2000f8e0008 */
[----:B------:R-:W-:Y:S01]  /*1990*/  UIADD3 UR4, UPT, UPT, UR4, 0x2, URZ ;  /* 0x0000000204047890 */ /* 0x000fe2000fffe0ff */
[----:B------:R-:W-:Y:S02]  /*19a0*/  UMOV UR5, URZ ;  /* 0x000000ff00057c82 */ /* 0x000fe40008000000 */
[-C--:B0-----:R-:W-:Y:S02]  /*19b0*/  IMAD R17, R19, R12.reuse, RZ ;  /* 0x0000000c13117224 */ /* 0x081fe400078e02ff */
[----:B------:R-:W-:Y:S02]  /*19c0*/  IMAD R19, R10, UR19, R11 ;  /* 0x000000130a137c24 */ /* 0x000fe4000f8e020b */
[----:B------:R-:W-:Y:S01]  /*19d0*/  IMAD.WIDE.U32 R10, R18, R12, RZ ;  /* 0x0000000c120a7225 */ /* 0x000fe200078e00ff */
[----:B------:R-:W-:-:S02]  /*19e0*/  LEA R12, P0, R14, UR16, 0x3 ;  /* 0x000000100e0c7c11 */ /* 0x000fc4000f8018ff */
[----:B------:R-:W-:Y:S01]  /*19f0*/  IADD3 R19, PT, PT, R15, R19, RZ ;  /* 0x000000130f137210 */ /* 0x000fe20007ffe0ff */
[----:B------:R-:W-:-:S03]  /*1a00*/  IMAD R17, R13, R18, R17 ;  /* 0x000000120d117224 */ /* 0x000fc600078e0211 */
[----:B------:R-:W-:Y:S02]  /*1a10*/  LEA.HI.X R13, R14, UR17, R19, 0x3, P0 ;  /* 0x000000110e0d7c11 */ /* 0x000fe400080f1c13 */
[----:B------:R-:W-:-:S05]  /*1a20*/  IADD3 R11, PT, PT, R11, R17, RZ ;  /* 0x000000110b0b7210 */ /* 0x000fca0007ffe0ff */
[----:B------:R3:W-:Y:S02]  /*1a30*/  STG.E.64 desc[UR10][R12.64], R10 ;  /* 0x0000000a0c007986 */ /* 0x0007e4000c101b0a */
.L_x_23:
[----:B------:R-:W-:Y:S05]  /*1a40*/  BRA.U UP0, `(.L_x_21) ;  /* 0x0000000100747547 */ /* 0x000fea000b800000 */
[----:B------:R-:W4:Y:S01]  /*1a50*/  LDCU.64 UR8, c[0x0][0x388] ;  /* 0x00007100ff0877ac */ /* 0x000f220008000a00 */
[----:B-123--:R-:W-:Y:S01]  /*1a60*/  MOV R12, UR4 ;  /* 0x00000004000c7c02 */ /* 0x00efe20008000f00 */
[----:B------:R-:W-:Y:S01]  /*1a70*/  IMAD R11, R9, UR14, RZ ;  /* 0x0000000e090b7c24 */ /* 0x000fe2000f8e02ff */
[----:B------:R-:W-:Y:S01]  /*1a80*/  MOV R13, UR5 ;  /* 0x00000005000d7c02 */ /* 0x000fe20008000f00 */
[----:B0-----:R-:W2:Y:S01]  /*1a90*/  LDG.E.64 R6, desc[UR10][R6.64] ;  /* 0x0000000a06067981 */ /* 0x001ea2000c1e1b00 */
[----:B------:R-:W0:Y:S01]  /*1aa0*/  LDCU.128 UR16, c[0x0][0x390] ;  /* 0x00007200ff1077ac */ /* 0x000e220008000c00 */
[C---:B------:R-:W-:Y:S02]  /*1ab0*/  IMAD R15, R8.reuse, UR15, R11 ;  /* 0x0000000f080f7c24 */ /* 0x040fe4000f8e020b */
[----:B------:R-:W-:-:S05]  /*1ac0*/  IMAD.WIDE.U32 R10, R8, UR14, R12 ;  /* 0x0000000e080a7c25 */ /* 0x000fca000f8e000c */
[----:B------:R-:W-:Y:S02]  /*1ad0*/  IADD3 R11, PT, PT, R15, R11, RZ ;  /* 0x0000000b0f0b7210 */ /* 0x000fe40007ffe0ff */
[----:B----4-:R-:W-:-:S04]  /*1ae0*/  LEA R14, P0, R10, UR8, 0x3 ;  /* 0x000000080a0e7c11 */ /* 0x010fc8000f8018ff */
[----:B------:R-:W-:-:S05]  /*1af0*/  LEA.HI.X R15, R10, UR9, R11, 0x3, P0 ;  /* 0x000000090a0f7c11 */ /* 0x000fca00080f1c0b */
[----:B------:R-:W2:Y:S01]  /*1b00*/  LDG.E.64 R10, desc[UR10][R14.64] ;  /* 0x0000000a0e0a7981 */ /* 0x000ea2000c1e1b00 */
[----:B------:R-:W-:-:S04]  /*1b10*/  IMAD.WIDE.U32 R12, R2, UR14, R12 ;  /* 0x0000000e020c7c25 */ /* 0x000fc8000f8e000c */
[----:B------:R-:W-:-:S04]  /*1b20*/  IMAD.IADD R0, R0, 0x1, R13 ;  /* 0x0000000100007824 */ /* 0x000fc800078e020d */
[----:B------:R-:W-:Y:S02]  /*1b30*/  IMAD R13, R0, UR14, RZ ;  /* 0x0000000e000d7c24 */ /* 0x000fe4000f8e02ff */
[----:B------:R-:W-:-:S04]  /*1b40*/  IMAD.WIDE.U32 R4, R12, UR14, R4 ;  /* 0x0000000e0c047c25 */ /* 0x000fc8000f8e0004 */
[----:B------:R-:W-:-:S05]  /*1b50*/  IMAD R13, R12, UR15, R13 ;  /* 0x0000000f0c0d7c24 */ /* 0x000fca000f8e020d */
[----:B------:R-:W-:Y:S01]  /*1b60*/  IADD3 R0, PT, PT, R5, R13, RZ ;  /* 0x0000000d05007210 */ /* 0x000fe20007ffe0ff */
[----:B0-----:R-:W-:-:S04]  /*1b70*/  IMAD.WIDE.U32 R12, R4, UR18, R8 ;  /* 0x00000012040c7c25 */ /* 0x001fc8000f8e0008 */
[----:B------:R-:W-:Y:S02]  /*1b80*/  IMAD R5, R0, UR18, RZ ;  /* 0x0000001200057c24 */ /* 0x000fe4000f8e02ff */
[-C--:B--2---:R-:W-:Y:S02]  /*1b90*/  IMAD R15, R11, R6.reuse, RZ ;  /* 0x000000060b0f7224 */ /* 0x084fe400078e02ff */
[----:B------:R-:W-:Y:S02]  /*1ba0*/  IMAD R11, R4, UR19, R5 ;  /* 0x00000013040b7c24 */ /* 0x000fe4000f8e0205 */
[----:B------:R-:W-:Y:S01]  /*1bb0*/  IMAD.WIDE.U32 R4, R10, R6, RZ ;  /* 0x000000060a047225 */ /* 0x000fe200078e00ff */
[----:B------:R-:W-:-:S03]  /*1bc0*/  LEA R6, P0, R12, UR16, 0x3 ;  /* 0x000000100c067c11 */ /* 0x000fc6000f8018ff */
[----:B------:R-:W-:Y:S01]  /*1bd0*/  IMAD R15, R7, R10, R15 ;  /* 0x0000000a070f7224 */ /* 0x000fe200078e020f */
[----:B------:R-:W-:-:S04]  /*1be0*/  IADD3 R7, PT, PT, R13, R11, RZ ;  /* 0x0000000b0d077210 */ /* 0x000fc80007ffe0ff */
[----:B------:R-:W-:Y:S02]  /*1bf0*/  IADD3 R5, PT, PT, R5, R15, RZ ;  /* 0x0000000f05057210 */ /* 0x000fe40007ffe0ff */
[----:B------:R-:W-:-:S05]  /*1c00*/  LEA.HI.X R7, R12, UR17, R7, 0x3, P0 ;  /* 0x000000110c077c11 */ /* 0x000fca00080f1c07 */
[----:B------:R4:W-:Y:S02]  /*1c10*/  STG.E.64 desc[UR10][R6.64], R4 ;  /* 0x0000000406007986 */ /* 0x0009e4000c101b0a */
.L_x_21:
[----:B------:R-:W-:-:S04]  /*1c20*/  UIADD3 UR6, UP0, UPT, UR6, 0x1, URZ ;  /* 0x0000000106067890 */ /* 0x000fc8000ff1e0ff */
[----:B------:R-:W-:Y:S02]  /*1c30*/  UIADD3.X UR7, UPT, UPT, URZ, UR7, URZ, UP0, !UPT ;  /* 0x00000007ff077290 */ /* 0x000fe400087fe4ff */
[----:B------:R-:W-:-:S04]  /*1c40*/  UISETP.GE.U32.AND UP0, UPT, UR6, UR14, UPT ;  /* 0x0000000e0600728c */ /* 0x000fc8000bf06070 */
[----:B------:R-:W-:-:S09]  /*1c50*/  UISETP.GE.AND.EX UP0, UPT, UR7, UR15, UPT, UP0 ;  /* 0x0000000f0700728c */ /* 0x000fd2000bf06300 */
[----:B------:R-:W-:Y:S05]  /*1c60*/  BRA.U !UP0, `(.L_x_24) ;  /* 0xffffffe508cc7547 */ /* 0x000fea000b83ffff */
[----:B0-----:R-:W-:Y:S05]  /*1c70*/  EXIT ;  /* 0x000000000000794d */ /* 0x001fea0003800000 */
        .weak           $__internal_3_$__cuda_sm20_div_u64
        .type           $__internal_3_$__cuda_sm20_div_u64,@function
        .size           $__internal_3_$__cuda_sm20_div_u64,(.L_x_29 - $__internal_3_$__cuda_sm20_div_u64)
$__internal_3_$__cuda_sm20_div_u64:
        /* <DEDUP_REMOVED lines=24> */
[----:B------:R-:W-:-:S03]  /*1e00*/  IMAD.HI.U32 R6, R7, R13, RZ ;  /* 0x0000000d07067227 */ /* 0x000fc600078e00ff */
[----:B------:R-:W-:Y:S01]  /*1e10*/  IADD3.X R4, PT, PT, RZ, ~R5, RZ, P0, !PT ;  /* 0x80000005ff047210 */ /* 0x000fe200007fe4ff */
[----:B------:R-:W-:-:S04]  /*1e20*/  HFMA2 R5, -RZ, RZ, 0, 0 ;  /* 0x00000000ff057431 */ /* 0x000fc800000001ff */
        /* <DEDUP_REMOVED lines=12> */
[----:B------:R-:W-:-:S04]  /*1ef0*/  IMAD.WIDE.U32 R4, R7, R2, RZ ;  /* 0x0000000207047225 */ /* 0x000fc800078e00ff */
[----:B------:R-:W-:Y:S01]  /*1f00*/  IMAD.X R11, RZ, RZ, R6, P1 ;  /* 0x000000ffff0b7224 */ /* 0x000fe200008e0606 */
[----:B------:R-:W-:Y:S01]  /*1f10*/  IADD3 R13, P1, PT, -R4, R8, RZ ;  /* 0x00000008040d7210 */ /* 0x000fe20007f3e1ff */
[----:B------:R-:W-:-:S03]  /*1f20*/  IMAD R5, R7, R3, R5 ;  /* 0x0000000307057224 */ /* 0x000fc600078e0205 */
[-C--:B------:R-:W-:Y:S01]  /*1f30*/  ISETP.GE.U32.AND P0, PT, R13, R2.reuse, PT ;  /* 0x000000020d00720c */ /* 0x080fe20003f06070 */
[----:B------:R-:W-:-:S05]  /*1f40*/  IMAD R5, R11, R2, R5 ;  /* 0x000000020b057224 */ /* 0x000fca00078e0205 */
[----:B------:R-:W-:Y:S02]  /*1f50*/  IADD3.X R12, PT, PT, RZ, ~R5, RZ, P1, !PT ;  /* 0x80000005ff0c7210 */ /* 0x000fe40000ffe4ff */
[----:B------:R-:W-:Y:S02]  /*1f60*/  IADD3 R5, P2, PT, R13, -R2, RZ ;  /* 0x800000020d057210 */ /* 0x000fe40007f5e0ff */
[----:B------:R-:W-:Y:S02]  /*1f70*/  IADD3 R4, P1, PT, R7, 0x1, RZ ;  /* 0x0000000107047810 */ /* 0x000fe40007f3e0ff */
[CC--:B------:R-:W-:Y:S02]  /*1f80*/  ISETP.GE.U32.AND.EX P0, PT, R12.reuse, R3.reuse, PT, P0 ;  /* 0x000000030c00720c */ /* 0x0c0fe40003f06100 */
[----:B------:R-:W-:Y:S02]  /*1f90*/  IADD3.X R10, PT, PT, R12, ~R3, RZ, P2, !PT ;  /* 0x800000030c0a7210 */ /* 0x000fe400017fe4ff */
[----:B------:R-:W-:-:S02]  /*1fa0*/  IADD3.X R6, PT, PT, RZ, R11, RZ, P1, !PT ;  /* 0x0000000bff067210 */ /* 0x000fc40000ffe4ff */
[----:B------:R-:W-:Y:S02]  /*1fb0*/  SEL R5, R5, R13, P0 ;  /* 0x0000000d05057207 */ /* 0x000fe40000000000 */
[----:B------:R-:W-:Y:S02]  /*1fc0*/  SEL R7, R4, R7, P0 ;  /* 0x0000000704077207 */ /* 0x000fe40000000000 */
[----:B------:R-:W-:Y:S02]  /*1fd0*/  SEL R10, R10, R12, P0 ;  /* 0x0000000c0a0a7207 */ /* 0x000fe40000000000 */
[----:B------:R-:W-:Y:S02]  /*1fe0*/  SEL R6, R6, R11, P0 ;  /* 0x0000000b06067207 */ /* 0x000fe40000000000 */
[----:B------:R-:W-:Y:S02]  /*1ff0*/  ISETP.GE.U32.AND P0, PT, R5, R2, PT ;  /* 0x000000020500720c */ /* 0x000fe40003f06070 */
[----:B------:R-:W-:-:S02]  /*2000*/  ISETP.NE.U32.AND P1, PT, R2, RZ, PT ;  /* 0x000000ff0200720c */ /* 0x000fc40003f25070 */
[----:B------:R-:W-:Y:S02]  /*2010*/  IADD3 R4, P2, PT, R7, 0x1, RZ ;  /* 0x0000000107047810 */ /* 0x000fe40007f5e0ff */
[----:B------:R-:W-:Y:S02]  /*2020*/  ISETP.GE.U32.AND.EX P0, PT, R10, R3, PT, P0 ;  /* 0x000000030a00720c */ /* 0x000fe40003f06100 */
[----:B------:R-:W-:Y:S01]  /*2030*/  ISETP.NE.AND.EX P1, PT, R3, RZ, PT, P1 ;  /* 0x000000ff0300720c */ /* 0x000fe20003f25310 */
[----:B------:R-:W-:Y:S01]  /*2040*/  HFMA2 R3, -RZ, RZ, 0, 0 ;  /* 0x00000000ff037431 */ /* 0x000fe200000001ff */
[----:B------:R-:W-:Y:S02]  /*2050*/  IADD3.X R5, PT, PT, RZ, R6, RZ, P2, !PT ;  /* 0x00000006ff057210 */ /* 0x000fe400017fe4ff */
[----:B------:R-:W-:Y:S02]  /*2060*/  MOV R2, R0 ;  /* 0x0000000000027202 */ /* 0x000fe40000000f00 */
[----:B------:R-:W-:-:S02]  /*2070*/  SEL R4, R4, R7, P0 ;  /* 0x0000000704047207 */ /* 0x000fc40000000000 */
[----:B------:R-:W-:Y:S02]  /*2080*/  SEL R5, R5, R6, P0 ;  /* 0x0000000605057207 */ /* 0x000fe40000000000 */
[----:B------:R-:W-:Y:S02]  /*2090*/  SEL R4, R4, 0xffffffff, P1 ;  /* 0xffffffff04047807 */ /* 0x000fe40000800000 */
[----:B------:R-:W-:Y:S01]  /*20a0*/  SEL R5, R5, 0xffffffff, P1 ;  /* 0xffffffff05057807 */ /* 0x000fe20000800000 */
[----:B------:R-:W-:Y:S06]  /*20b0*/  RET.REL.NODEC R2 `(_Z17per_row_AB_kernelPlS_S_ll) ;  /* 0xffffffdc02d07950 */ /* 0x000fec0003c3ffff */
.L_x_25:
        /* <DEDUP_REMOVED lines=12> */
.L_x_29:


//--------------------- .nv.shared.reserved.0     --------------------------
	.section	.nv.shared.reserved.0,"aw",@nobits
	.weak		__nv_reservedSMEM_offset_0_alias
	.size		__nv_reservedSMEM_offset_0_alias, 0, 64
	.other		__nv_reservedSMEM_offset_0_alias,@"STO_CUDA_RESERVED_SHARED STV_DEFAULT"
__nv_reservedSMEM_offset_0_alias:
	.zero		0
	.zero		64


//--------------------- .nv.constant0._Z18per_element_kernelPlS_S_ll --------------------------
	.section	.nv.constant0._Z18per_element_kernelPlS_S_ll,"a",@progbits
	.sectionflags	@""
	.align	4
.nv.constant0._Z18per_element_kernelPlS_S_ll:
	.zero		936


//--------------------- .nv.constant0._Z20per_column_AB_kernelPlS_S_ll --------------------------
	.section	.nv.constant0._Z20per_column_AB_kernelPlS_S_ll,"a",@progbits
	.sectionflags	@""
	.align	4
.nv.constant0._Z20per_column_AB_kernelPlS_S_ll:
	.zero		936


//--------------------- .nv.constant0._Z17per_row_AB_kernelPlS_S_ll --------------------------
	.section	.nv.constant0._Z17per_row_AB_kernelPlS_S_ll,"a",@progbits
	.sectionflags	@""
	.align	4
.nv.constant0._Z17per_row_AB_kernelPlS_S_ll:
	.zero		936


//--------------------- SYMBOLS --------------------------

	.type		.nv.reservedSmem.offset0,@object
	.size		.nv.reservedSmem.offset0,0x4
